//
// Generated by NVIDIA NVVM Compiler
//
// Compiler Build ID: CL-36424714
// Cuda compilation tools, release 13.0, V13.0.88
// Based on NVVM 20.0.0
//

.version 9.0
.target sm_100
.address_size 64

	// .globl	_Z17computemin_kernelPiS_iiPdS0_

.visible .entry _Z17computemin_kernelPiS_iiPdS0_(
	.param .u64 .ptr .align 1 _Z17computemin_kernelPiS_iiPdS0__param_0,
	.param .u64 .ptr .align 1 _Z17computemin_kernelPiS_iiPdS0__param_1,
	.param .u32 _Z17computemin_kernelPiS_iiPdS0__param_2,
	.param .u32 _Z17computemin_kernelPiS_iiPdS0__param_3,
	.param .u64 .ptr .align 1 _Z17computemin_kernelPiS_iiPdS0__param_4,
	.param .u64 .ptr .align 1 _Z17computemin_kernelPiS_iiPdS0__param_5
)
{
	.reg .pred 	%p<13>;
	.reg .b32 	%r<41>;
	.reg .b64 	%rd<22>;
	.reg .b64 	%fd<83>;

	ld.param.u64 	%rd6, [_Z17computemin_kernelPiS_iiPdS0__param_0];
	ld.param.u32 	%r26, [_Z17computemin_kernelPiS_iiPdS0__param_2];
	ld.param.u64 	%rd7, [_Z17computemin_kernelPiS_iiPdS0__param_4];
	ld.param.u64 	%rd8, [_Z17computemin_kernelPiS_iiPdS0__param_5];
	cvta.to.global.u64 	%rd1, %rd8;
	mov.u32 	%r27, %ctaid.x;
	mov.u32 	%r1, %ntid.x;
	mov.u32 	%r28, %tid.x;
	mad.lo.s32 	%r34, %r27, %r1, %r28;
	setp.ge.s32 	%p1, %r34, %r26;
	@%p1 bra 	$L__BB0_18;
	mov.u32 	%r29, %nctaid.x;
	mul.lo.s32 	%r3, %r29, %r1;
	add.s64 	%rd2, %rd1, 64;
	cvta.to.global.u64 	%rd3, %rd6;
	cvta.to.global.u64 	%rd4, %rd7;
$L__BB0_2:
	mul.wide.s32 	%rd9, %r34, 4;
	add.s64 	%rd10, %rd3, %rd9;
	ld.global.u32 	%r36, [%rd10];
	ld.global.u32 	%r6, [%rd10+4];
	mul.wide.s32 	%rd11, %r36, 8;
	add.s64 	%rd12, %rd1, %rd11;
	ld.global.f64 	%fd82, [%rd12];
	add.s32 	%r39, %r36, 1;
	setp.ge.s32 	%p2, %r39, %r6;
	@%p2 bra 	$L__BB0_17;
	not.b32 	%r30, %r36;
	add.s32 	%r8, %r6, %r30;
	sub.s32 	%r31, %r6, %r36;
	add.s32 	%r32, %r31, -2;
	and.b32  	%r9, %r8, 15;
	setp.lt.u32 	%p3, %r32, 15;
	@%p3 bra 	$L__BB0_7;
	and.b32  	%r33, %r8, -16;
	neg.s32 	%r35, %r33;
$L__BB0_5:
	.pragma "nounroll";
	mul.wide.s32 	%rd13, %r39, 8;
	add.s64 	%rd14, %rd2, %rd13;
	ld.global.f64 	%fd17, [%rd14+-64];
	min.f64 	%fd18, %fd17, %fd82;
	ld.global.f64 	%fd19, [%rd14+-56];
	min.f64 	%fd20, %fd19, %fd18;
	ld.global.f64 	%fd21, [%rd14+-48];
	min.f64 	%fd22, %fd21, %fd20;
	ld.global.f64 	%fd23, [%rd14+-40];
	min.f64 	%fd24, %fd23, %fd22;
	ld.global.f64 	%fd25, [%rd14+-32];
	min.f64 	%fd26, %fd25, %fd24;
	ld.global.f64 	%fd27, [%rd14+-24];
	min.f64 	%fd28, %fd27, %fd26;
	ld.global.f64 	%fd29, [%rd14+-16];
	min.f64 	%fd30, %fd29, %fd28;
	ld.global.f64 	%fd31, [%rd14+-8];
	min.f64 	%fd32, %fd31, %fd30;
	ld.global.f64 	%fd33, [%rd14];
	min.f64 	%fd34, %fd33, %fd32;
	ld.global.f64 	%fd35, [%rd14+8];
	min.f64 	%fd36, %fd35, %fd34;
	ld.global.f64 	%fd37, [%rd14+16];
	min.f64 	%fd38, %fd37, %fd36;
	ld.global.f64 	%fd39, [%rd14+24];
	min.f64 	%fd40, %fd39, %fd38;
	ld.global.f64 	%fd41, [%rd14+32];
	min.f64 	%fd42, %fd41, %fd40;
	ld.global.f64 	%fd43, [%rd14+40];
	min.f64 	%fd44, %fd43, %fd42;
	ld.global.f64 	%fd45, [%rd14+48];
	min.f64 	%fd46, %fd45, %fd44;
	ld.global.f64 	%fd47, [%rd14+56];
	min.f64 	%fd82, %fd47, %fd46;
	add.s32 	%r39, %r39, 16;
	add.s32 	%r36, %r36, 16;
	add.s32 	%r35, %r35, 16;
	setp.ne.s32 	%p4, %r35, 0;
	@%p4 bra 	$L__BB0_5;
	add.s32 	%r39, %r36, 1;
$L__BB0_7:
	setp.eq.s32 	%p5, %r9, 0;
	@%p5 bra 	$L__BB0_17;
	and.b32  	%r19, %r8, 7;
	setp.lt.u32 	%p6, %r9, 8;
	@%p6 bra 	$L__BB0_10;
	mul.wide.s32 	%rd15, %r39, 8;
	add.s64 	%rd16, %rd1, %rd15;
	ld.global.f64 	%fd49, [%rd16];
	min.f64 	%fd50, %fd49, %fd82;
	ld.global.f64 	%fd51, [%rd16+8];
	min.f64 	%fd52, %fd51, %fd50;
	ld.global.f64 	%fd53, [%rd16+16];
	min.f64 	%fd54, %fd53, %fd52;
	ld.global.f64 	%fd55, [%rd16+24];
	min.f64 	%fd56, %fd55, %fd54;
	ld.global.f64 	%fd57, [%rd16+32];
	min.f64 	%fd58, %fd57, %fd56;
	ld.global.f64 	%fd59, [%rd16+40];
	min.f64 	%fd60, %fd59, %fd58;
	ld.global.f64 	%fd61, [%rd16+48];
	min.f64 	%fd62, %fd61, %fd60;
	ld.global.f64 	%fd63, [%rd16+56];
	min.f64 	%fd82, %fd63, %fd62;
	add.s32 	%r39, %r39, 8;
$L__BB0_10:
	setp.eq.s32 	%p7, %r19, 0;
	@%p7 bra 	$L__BB0_17;
	and.b32  	%r22, %r8, 3;
	setp.lt.u32 	%p8, %r19, 4;
	@%p8 bra 	$L__BB0_13;
	mul.wide.s32 	%rd17, %r39, 8;
	add.s64 	%rd18, %rd1, %rd17;
	ld.global.f64 	%fd65, [%rd18];
	min.f64 	%fd66, %fd65, %fd82;
	ld.global.f64 	%fd67, [%rd18+8];
	min.f64 	%fd68, %fd67, %fd66;
	ld.global.f64 	%fd69, [%rd18+16];
	min.f64 	%fd70, %fd69, %fd68;
	ld.global.f64 	%fd71, [%rd18+24];
	min.f64 	%fd82, %fd71, %fd70;
	add.s32 	%r39, %r39, 4;
$L__BB0_13:
	setp.eq.s32 	%p9, %r22, 0;
	@%p9 bra 	$L__BB0_17;
	mul.wide.s32 	%rd19, %r39, 8;
	add.s64 	%rd5, %rd1, %rd19;
	ld.global.f64 	%fd72, [%rd5];
	min.f64 	%fd82, %fd72, %fd82;
	setp.eq.s32 	%p10, %r22, 1;
	@%p10 bra 	$L__BB0_17;
	ld.global.f64 	%fd73, [%rd5+8];
	min.f64 	%fd82, %fd73, %fd82;
	setp.eq.s32 	%p11, %r22, 2;
	@%p11 bra 	$L__BB0_17;
	ld.global.f64 	%fd74, [%rd5+16];
	min.f64 	%fd82, %fd74, %fd82;
$L__BB0_17:
	mul.wide.s32 	%rd20, %r34, 8;
	add.s64 	%rd21, %rd4, %rd20;
	st.global.f64 	[%rd21], %fd82;
	add.s32 	%r34, %r34, %r3;
	setp.lt.s32 	%p12, %r34, %r26;
	@%p12 bra 	$L__BB0_2;
$L__BB0_18:
	ret;

}
	// .globl	_Z17computesum_kernelPiS_iiPdS0_
.visible .entry _Z17computesum_kernelPiS_iiPdS0_(
	.param .u64 .ptr .align 1 _Z17computesum_kernelPiS_iiPdS0__param_0,
	.param .u64 .ptr .align 1 _Z17computesum_kernelPiS_iiPdS0__param_1,
	.param .u32 _Z17computesum_kernelPiS_iiPdS0__param_2,
	.param .u32 _Z17computesum_kernelPiS_iiPdS0__param_3,
	.param .u64 .ptr .align 1 _Z17computesum_kernelPiS_iiPdS0__param_4,
	.param .u64 .ptr .align 1 _Z17computesum_kernelPiS_iiPdS0__param_5
)
{
	.reg .pred 	%p<13>;
	.reg .b32 	%r<34>;
	.reg .b64 	%rd<20>;
	.reg .b64 	%fd<85>;

	ld.param.u64 	%rd6, [_Z17computesum_kernelPiS_iiPdS0__param_0];
	ld.param.u32 	%r22, [_Z17computesum_kernelPiS_iiPdS0__param_2];
	ld.param.u64 	%rd7, [_Z17computesum_kernelPiS_iiPdS0__param_4];
	ld.param.u64 	%rd8, [_Z17computesum_kernelPiS_iiPdS0__param_5];
	cvta.to.global.u64 	%rd1, %rd8;
	mov.u32 	%r23, %ctaid.x;
	mov.u32 	%r1, %ntid.x;
	mov.u32 	%r24, %tid.x;
	mad.lo.s32 	%r28, %r23, %r1, %r24;
	setp.ge.s32 	%p1, %r28, %r22;
	@%p1 bra 	$L__BB1_17;
	mov.u32 	%r25, %nctaid.x;
	mul.lo.s32 	%r3, %r25, %r1;
	add.s64 	%rd2, %rd1, 64;
	cvta.to.global.u64 	%rd3, %rd6;
	cvta.to.global.u64 	%rd4, %rd7;
$L__BB1_2:
	mul.wide.s32 	%rd9, %r28, 4;
	add.s64 	%rd10, %rd3, %rd9;
	ld.global.u32 	%r31, [%rd10];
	ld.global.u32 	%r6, [%rd10+4];
	setp.ge.s32 	%p2, %r31, %r6;
	mov.f64 	%fd84, 0d0000000000000000;
	@%p2 bra 	$L__BB1_16;
	sub.s32 	%r7, %r6, %r31;
	and.b32  	%r8, %r7, 15;
	sub.s32 	%r26, %r31, %r6;
	setp.gt.u32 	%p3, %r26, -16;
	mov.f64 	%fd84, 0d0000000000000000;
	@%p3 bra 	$L__BB1_6;
	and.b32  	%r27, %r7, -16;
	neg.s32 	%r29, %r27;
	mov.f64 	%fd84, 0d0000000000000000;
$L__BB1_5:
	.pragma "nounroll";
	mul.wide.s32 	%rd11, %r31, 8;
	add.s64 	%rd12, %rd2, %rd11;
	ld.global.f64 	%fd19, [%rd12+-64];
	add.f64 	%fd20, %fd84, %fd19;
	ld.global.f64 	%fd21, [%rd12+-56];
	add.f64 	%fd22, %fd20, %fd21;
	ld.global.f64 	%fd23, [%rd12+-48];
	add.f64 	%fd24, %fd22, %fd23;
	ld.global.f64 	%fd25, [%rd12+-40];
	add.f64 	%fd26, %fd24, %fd25;
	ld.global.f64 	%fd27, [%rd12+-32];
	add.f64 	%fd28, %fd26, %fd27;
	ld.global.f64 	%fd29, [%rd12+-24];
	add.f64 	%fd30, %fd28, %fd29;
	ld.global.f64 	%fd31, [%rd12+-16];
	add.f64 	%fd32, %fd30, %fd31;
	ld.global.f64 	%fd33, [%rd12+-8];
	add.f64 	%fd34, %fd32, %fd33;
	ld.global.f64 	%fd35, [%rd12];
	add.f64 	%fd36, %fd34, %fd35;
	ld.global.f64 	%fd37, [%rd12+8];
	add.f64 	%fd38, %fd36, %fd37;
	ld.global.f64 	%fd39, [%rd12+16];
	add.f64 	%fd40, %fd38, %fd39;
	ld.global.f64 	%fd41, [%rd12+24];
	add.f64 	%fd42, %fd40, %fd41;
	ld.global.f64 	%fd43, [%rd12+32];
	add.f64 	%fd44, %fd42, %fd43;
	ld.global.f64 	%fd45, [%rd12+40];
	add.f64 	%fd46, %fd44, %fd45;
	ld.global.f64 	%fd47, [%rd12+48];
	add.f64 	%fd48, %fd46, %fd47;
	ld.global.f64 	%fd49, [%rd12+56];
	add.f64 	%fd84, %fd48, %fd49;
	add.s32 	%r31, %r31, 16;
	add.s32 	%r29, %r29, 16;
	setp.ne.s32 	%p4, %r29, 0;
	@%p4 bra 	$L__BB1_5;
$L__BB1_6:
	setp.eq.s32 	%p5, %r8, 0;
	@%p5 bra 	$L__BB1_16;
	and.b32  	%r15, %r7, 7;
	setp.lt.u32 	%p6, %r8, 8;
	@%p6 bra 	$L__BB1_9;
	mul.wide.s32 	%rd13, %r31, 8;
	add.s64 	%rd14, %rd1, %rd13;
	ld.global.f64 	%fd51, [%rd14];
	add.f64 	%fd52, %fd84, %fd51;
	ld.global.f64 	%fd53, [%rd14+8];
	add.f64 	%fd54, %fd52, %fd53;
	ld.global.f64 	%fd55, [%rd14+16];
	add.f64 	%fd56, %fd54, %fd55;
	ld.global.f64 	%fd57, [%rd14+24];
	add.f64 	%fd58, %fd56, %fd57;
	ld.global.f64 	%fd59, [%rd14+32];
	add.f64 	%fd60, %fd58, %fd59;
	ld.global.f64 	%fd61, [%rd14+40];
	add.f64 	%fd62, %fd60, %fd61;
	ld.global.f64 	%fd63, [%rd14+48];
	add.f64 	%fd64, %fd62, %fd63;
	ld.global.f64 	%fd65, [%rd14+56];
	add.f64 	%fd84, %fd64, %fd65;
	add.s32 	%r31, %r31, 8;
$L__BB1_9:
	setp.eq.s32 	%p7, %r15, 0;
	@%p7 bra 	$L__BB1_16;
	and.b32  	%r18, %r7, 3;
	setp.lt.u32 	%p8, %r15, 4;
	@%p8 bra 	$L__BB1_12;
	mul.wide.s32 	%rd15, %r31, 8;
	add.s64 	%rd16, %rd1, %rd15;
	ld.global.f64 	%fd67, [%rd16];
	add.f64 	%fd68, %fd84, %fd67;
	ld.global.f64 	%fd69, [%rd16+8];
	add.f64 	%fd70, %fd68, %fd69;
	ld.global.f64 	%fd71, [%rd16+16];
	add.f64 	%fd72, %fd70, %fd71;
	ld.global.f64 	%fd73, [%rd16+24];
	add.f64 	%fd84, %fd72, %fd73;
	add.s32 	%r31, %r31, 4;
$L__BB1_12:
	setp.eq.s32 	%p9, %r18, 0;
	@%p9 bra 	$L__BB1_16;
	mul.wide.s32 	%rd17, %r31, 8;
	add.s64 	%rd5, %rd1, %rd17;
	ld.global.f64 	%fd74, [%rd5];
	add.f64 	%fd84, %fd84, %fd74;
	setp.eq.s32 	%p10, %r18, 1;
	@%p10 bra 	$L__BB1_16;
	ld.global.f64 	%fd75, [%rd5+8];
	add.f64 	%fd84, %fd84, %fd75;
	setp.eq.s32 	%p11, %r18, 2;
	@%p11 bra 	$L__BB1_16;
	ld.global.f64 	%fd76, [%rd5+16];
	add.f64 	%fd84, %fd84, %fd76;
$L__BB1_16:
	mul.wide.s32 	%rd18, %r28, 8;
	add.s64 	%rd19, %rd4, %rd18;
	st.global.f64 	[%rd19], %fd84;
	add.s32 	%r28, %r28, %r3;
	setp.lt.s32 	%p12, %r28, %r22;
	@%p12 bra 	$L__BB1_2;
$L__BB1_17:
	ret;

}


// ===== COMPILED SASS (sm_100) =====

	.target	sm_100

	.elftype	@"ET_EXEC"


//--------------------- .note.nv.tkinfo           --------------------------
	.section	.note.nv.tkinfo,"",@"SHT_NOTE"
	.sectionflags	@"SHF_NOTE_NV_TKINFO"
	.tkinfo
        /*0018*/ 	.word	0x00000002
        /*0030*/ 	.string	""
        /*0030*/ 	.string	"ptxas"
        /*0030*/ 	.string	"Cuda compilation tools, release 13.0, V13.0.88"
        /*0030*/ 	.string	"Build cuda_13.0.r13.0/compiler.36424714_0"
        /*0030*/ 	.string	"-arch sm_100 -m 64 "



//--------------------- .note.nv.cuinfo           --------------------------
	.section	.note.nv.cuinfo,"",@"SHT_NOTE"
	.sectionflags	@"SHF_NOTE_NV_CUINFO"
        /*0018*/ 	.short	0x0002
        /*001a*/ 	.short	0x0064
        /*001c*/ 	.short	0x0082
	.zero		2


//--------------------- .nv.info                  --------------------------
	.section	.nv.info,"",@"SHT_CUDA_INFO"
	.align	4


	//----- nvinfo : EIATTR_REGCOUNT
	.align		4
        /*0000*/ 	.byte	0x04, 0x2f
        /*0002*/ 	.short	(.L_1 - .L_0)
	.align		4
.L_0:
        /*0004*/ 	.word	index@(_Z17computemin_kernelPiS_iiPdS0_)
        /*0008*/ 	.word	0x00000020


	//----- nvinfo : EIATTR_FRAME_SIZE
	.align		4
.L_1:
        /*000c*/ 	.byte	0x04, 0x11
        /*000e*/ 	.short	(.L_3 - .L_2)
	.align		4
.L_2:
        /*0010*/ 	.word	index@(_Z17computemin_kernelPiS_iiPdS0_)
        /*0014*/ 	.word	0x00000000


	//----- nvinfo : EIATTR_REGCOUNT
	.align		4
.L_3:
        /*0018*/ 	.byte	0x04, 0x2f
        /*001a*/ 	.short	(.L_5 - .L_4)
	.align		4
.L_4:
        /*001c*/ 	.word	index@(_Z17computesum_kernelPiS_iiPdS0_)
        /*0020*/ 	.word	0x0000001f


	//----- nvinfo : EIATTR_FRAME_SIZE
	.align		4
.L_5:
        /*0024*/ 	.byte	0x04, 0x11
        /*0026*/ 	.short	(.L_7 - .L_6)
	.align		4
.L_6:
        /*0028*/ 	.word	index@(_Z17computesum_kernelPiS_iiPdS0_)
        /*002c*/ 	.word	0x00000000


	//----- nvinfo : EIATTR_MIN_STACK_SIZE
	.align		4
.L_7:
        /*0030*/ 	.byte	0x04, 0x12
        /*0032*/ 	.short	(.L_9 - .L_8)
	.align		4
.L_8:
        /*0034*/ 	.word	index@(_Z17computesum_kernelPiS_iiPdS0_)
        /*0038*/ 	.word	0x00000000


	//----- nvinfo : EIATTR_MIN_STACK_SIZE
	.align		4
.L_9:
        /*003c*/ 	.byte	0x04, 0x12
        /*003e*/ 	.short	(.L_11 - .L_10)
	.align		4
.L_10:
        /*0040*/ 	.word	index@(_Z17computemin_kernelPiS_iiPdS0_)
        /*0044*/ 	.word	0x00000000
.L_11:


//--------------------- .nv.compat                --------------------------
	.section	.nv.compat,"",@"SHT_CUDA_COMPAT_INFO"
	.align	4
        /*0000*/ 	.byte	0x02, 0x09, 0x00, 0x00, 0x02, 0x02, 0x01, 0x00, 0x02, 0x05, 0x05, 0x00, 0x03, 0x07, 0x01, 0x01
        /*0010*/ 	.byte	0x02, 0x03, 0x00, 0x00, 0x02, 0x06, 0x01, 0x00, 0x04, 0x0b, 0x08, 0x00, 0x01, 0x00, 0x00, 0x00
        /*0020*/ 	.byte	0x00, 0x00, 0x00, 0x00


//--------------------- .nv.info._Z17computesum_kernelPiS_iiPdS0_ --------------------------
	.section	.nv.info._Z17computesum_kernelPiS_iiPdS0_,"",@"SHT_CUDA_INFO"
	.sectionflags	@""
	.align	4


	//----- nvinfo : EIATTR_CUDA_API_VERSION
	.align		4
        /*0000*/ 	.byte	0x04, 0x37
        /*0002*/ 	.short	(.L_13 - .L_12)
.L_12:
        /*0004*/ 	.word	0x00000082


	//----- nvinfo : EIATTR_KPARAM_INFO
	.align		4
.L_13:
        /*0008*/ 	.byte	0x04, 0x17
        /*000a*/ 	.short	(.L_15 - .L_14)
.L_14:
        /*000c*/ 	.word	0x00000000
        /*0010*/ 	.short	0x0005
        /*0012*/ 	.short	0x0020
        /*0014*/ 	.byte	0x00, 0xf5, 0x21, 0x00


	//----- nvinfo : EIATTR_KPARAM_INFO
	.align		4
.L_15:
        /*0018*/ 	.byte	0x04, 0x17
        /*001a*/ 	.short	(.L_17 - .L_16)
.L_16:
        /*001c*/ 	.word	0x00000000
        /*0020*/ 	.short	0x0004
        /*0022*/ 	.short	0x0018
        /*0024*/ 	.byte	0x00, 0xf5, 0x21, 0x00


	//----- nvinfo : EIATTR_KPARAM_INFO
	.align		4
.L_17:
        /*0028*/ 	.byte	0x04, 0x17
        /*002a*/ 	.short	(.L_19 - .L_18)
.L_18:
        /*002c*/ 	.word	0x00000000
        /*0030*/ 	.short	0x0003
        /*0032*/ 	.short	0x0014
        /*0034*/ 	.byte	0x00, 0xf0, 0x11, 0x00


	//----- nvinfo : EIATTR_KPARAM_INFO
	.align		4
.L_19:
        /*0038*/ 	.byte	0x04, 0x17
        /*003a*/ 	.short	(.L_21 - .L_20)
.L_20:
        /*003c*/ 	.word	0x00000000
        /*0040*/ 	.short	0x0002
        /*0042*/ 	.short	0x0010
        /*0044*/ 	.byte	0x00, 0xf0, 0x11, 0x00


	//----- nvinfo : EIATTR_KPARAM_INFO
	.align		4
.L_21:
        /*0048*/ 	.byte	0x04, 0x17
        /*004a*/ 	.short	(.L_23 - .L_22)
.L_22:
        /*004c*/ 	.word	0x00000000
        /*0050*/ 	.short	0x0001
        /*0052*/ 	.short	0x0008
        /*0054*/ 	.byte	0x00, 0xf5, 0x21, 0x00


	//----- nvinfo : EIATTR_KPARAM_INFO
	.align		4
.L_23:
        /*0058*/ 	.byte	0x04, 0x17
        /*005a*/ 	.short	(.L_25 - .L_24)
.L_24:
        /*005c*/ 	.word	0x00000000
        /*0060*/ 	.short	0x0000
        /*0062*/ 	.short	0x0000
        /*0064*/ 	.byte	0x00, 0xf5, 0x21, 0x00


	//----- nvinfo : EIATTR_SPARSE_MMA_MASK
	.align		4
.L_25:
        /*0068*/ 	.byte	0x03, 0x50
        /*006a*/ 	.short	0x0000


	//----- nvinfo : EIATTR_MAXREG_COUNT
	.align		4
        /*006c*/ 	.byte	0x03, 0x1b
        /*006e*/ 	.short	0x00ff


	//----- nvinfo : EIATTR_MERCURY_ISA_VERSION
	.align		4
        /*0070*/ 	.byte	0x03, 0x5f
        /*0072*/ 	.short	0x0101


	//----- nvinfo : EIATTR_VRC_CTA_INIT_COUNT
	.align		4
        /*0074*/ 	.byte	0x02, 0x4a
	.zero		1
	.zero		1


	//----- nvinfo : EIATTR_EXIT_INSTR_OFFSETS
	.align		4
        /*0078*/ 	.byte	0x04, 0x1c
        /*007a*/ 	.short	(.L_27 - .L_26)


	//   ....[0]....
.L_26:
        /*007c*/ 	.word	0x00000070


	//   ....[1]....
        /*0080*/ 	.word	0x00000890


	//----- nvinfo : EIATTR_CRS_STACK_SIZE
	.align		4
.L_27:
        /*0084*/ 	.byte	0x04, 0x1e
        /*0086*/ 	.short	(.L_29 - .L_28)
.L_28:
        /*0088*/ 	.word	0x00000000


	//----- nvinfo : EIATTR_CBANK_PARAM_SIZE
	.align		4
.L_29:
        /*008c*/ 	.byte	0x03, 0x19
        /*008e*/ 	.short	0x0028


	//----- nvinfo : EIATTR_PARAM_CBANK
	.align		4
        /*0090*/ 	.byte	0x04, 0x0a
        /*0092*/ 	.short	(.L_31 - .L_30)
	.align		4
.L_30:
        /*0094*/ 	.word	index@(.nv.constant0._Z17computesum_kernelPiS_iiPdS0_)
        /*0098*/ 	.short	0x0380
        /*009a*/ 	.short	0x0028


	//----- nvinfo : EIATTR_SW_WAR
	.align		4
.L_31:
        /*009c*/ 	.byte	0x04, 0x36
        /*009e*/ 	.short	(.L_33 - .L_32)
.L_32:
        /*00a0*/ 	.word	0x00000008
.L_33:


//--------------------- .nv.info._Z17computemin_kernelPiS_iiPdS0_ --------------------------
	.section	.nv.info._Z17computemin_kernelPiS_iiPdS0_,"",@"SHT_CUDA_INFO"
	.sectionflags	@""
	.align	4


	//----- nvinfo : EIATTR_CUDA_API_VERSION
	.align		4
        /*0000*/ 	.byte	0x04, 0x37
        /*0002*/ 	.short	(.L_35 - .L_34)
.L_34:
        /*0004*/ 	.word	0x00000082


	//----- nvinfo : EIATTR_KPARAM_INFO
	.align		4
.L_35:
        /*0008*/ 	.byte	0x04, 0x17
        /*000a*/ 	.short	(.L_37 - .L_36)
.L_36:
        /*000c*/ 	.word	0x00000000
        /*0010*/ 	.short	0x0005
        /*0012*/ 	.short	0x0020
        /*0014*/ 	.byte	0x00, 0xf5, 0x21, 0x00


	//----- nvinfo : EIATTR_KPARAM_INFO
	.align		4
.L_37:
        /*0018*/ 	.byte	0x04, 0x17
        /*001a*/ 	.short	(.L_39 - .L_38)
.L_38:
        /*001c*/ 	.word	0x00000000
        /*0020*/ 	.short	0x0004
        /*0022*/ 	.short	0x0018
        /*0024*/ 	.byte	0x00, 0xf5, 0x21, 0x00


	//----- nvinfo : EIATTR_KPARAM_INFO
	.align		4
.L_39:
        /*0028*/ 	.byte	0x04, 0x17
        /*002a*/ 	.short	(.L_41 - .L_40)
.L_40:
        /*002c*/ 	.word	0x00000000
        /*0030*/ 	.short	0x0003
        /*0032*/ 	.short	0x0014
        /*0034*/ 	.byte	0x00, 0xf0, 0x11, 0x00


	//----- nvinfo : EIATTR_KPARAM_INFO
	.align		4
.L_41:
        /*0038*/ 	.byte	0x04, 0x17
        /*003a*/ 	.short	(.L_43 - .L_42)
.L_42:
        /*003c*/ 	.word	0x00000000
        /*0040*/ 	.short	0x0002
        /*0042*/ 	.short	0x0010
        /*0044*/ 	.byte	0x00, 0xf0, 0x11, 0x00


	//----- nvinfo : EIATTR_KPARAM_INFO
	.align		4
.L_43:
        /*0048*/ 	.byte	0x04, 0x17
        /*004a*/ 	.short	(.L_45 - .L_44)
.L_44:
        /*004c*/ 	.word	0x00000000
        /*0050*/ 	.short	0x0001
        /*0052*/ 	.short	0x0008
        /*0054*/ 	.byte	0x00, 0xf5, 0x21, 0x00


	//----- nvinfo : EIATTR_KPARAM_INFO
	.align		4
.L_45:
        /*0058*/ 	.byte	0x04, 0x17
        /*005a*/ 	.short	(.L_47 - .L_46)
.L_46:
        /*005c*/ 	.word	0x00000000
        /*0060*/ 	.short	0x0000
        /*0062*/ 	.short	0x0000
        /*0064*/ 	.byte	0x00, 0xf5, 0x21, 0x00


	//----- nvinfo : EIATTR_SPARSE_MMA_MASK
	.align		4
.L_47:
        /*0068*/ 	.byte	0x03, 0x50
        /*006a*/ 	.short	0x0000


	//----- nvinfo : EIATTR_MAXREG_COUNT
	.align		4
        /*006c*/ 	.byte	0x03, 0x1b
        /*006e*/ 	.short	0x00ff


	//----- nvinfo : EIATTR_MERCURY_ISA_VERSION
	.align		4
        /*0070*/ 	.byte	0x03, 0x5f
        /*0072*/ 	.short	0x0101


	//----- nvinfo : EIATTR_VRC_CTA_INIT_COUNT
	.align		4
        /*0074*/ 	.byte	0x02, 0x4a
	.zero		1
	.zero		1


	//----- nvinfo : EIATTR_EXIT_INSTR_OFFSETS
	.align		4
        /*0078*/ 	.byte	0x04, 0x1c
        /*007a*/ 	.short	(.L_49 - .L_48)


	//   ....[0]....
.L_48:
        /*007c*/ 	.word	0x00000070


	//   ....[1]....
        /*0080*/ 	.word	0x000014c0


	//----- nvinfo : EIATTR_CRS_STACK_SIZE
	.align		4
.L_49:
        /*0084*/ 	.byte	0x04, 0x1e
        /*0086*/ 	.short	(.L_51 - .L_50)
.L_50:
        /*0088*/ 	.word	0x00000000


	//----- nvinfo : EIATTR_CBANK_PARAM_SIZE
	.align		4
.L_51:
        /*008c*/ 	.byte	0x03, 0x19
        /*008e*/ 	.short	0x0028


	//----- nvinfo : EIATTR_PARAM_CBANK
	.align		4
        /*0090*/ 	.byte	0x04, 0x0a
        /*0092*/ 	.short	(.L_53 - .L_52)
	.align		4
.L_52:
        /*0094*/ 	.word	index@(.nv.constant0._Z17computemin_kernelPiS_iiPdS0_)
        /*0098*/ 	.short	0x0380
        /*009a*/ 	.short	0x0028


	//----- nvinfo : EIATTR_SW_WAR
	.align		4
.L_53:
        /*009c*/ 	.byte	0x04, 0x36
        /*009e*/ 	.short	(.L_55 - .L_54)
.L_54:
        /*00a0*/ 	.word	0x00000008
.L_55:


//--------------------- .nv.callgraph             --------------------------
	.section	.nv.callgraph,"",@"SHT_CUDA_CALLGRAPH"
	.align	4
	.sectionentsize	8
	.align		4
        /*0000*/ 	.word	0x00000000
	.align		4
        /*0004*/ 	.word	0xffffffff
	.align		4
        /*0008*/ 	.word	0x00000000
	.align		4
        /*000c*/ 	.word	0xfffffffe
	.align		4
        /*0010*/ 	.word	0x00000000
	.align		4
        /*0014*/ 	.word	0xfffffffd
	.align		4
        /*0018*/ 	.word	0x00000000
	.align		4
        /*001c*/ 	.word	0xfffffffc


//--------------------- .text._Z17computesum_kernelPiS_iiPdS0_ --------------------------
	.section	.text._Z17computesum_kernelPiS_iiPdS0_,"ax",@progbits
	.align	128
        .global         _Z17computesum_kernelPiS_iiPdS0_
        .type           _Z17computesum_kernelPiS_iiPdS0_,@function
        .size           _Z17computesum_kernelPiS_iiPdS0_,(.L_x_23 - _Z17computesum_kernelPiS_iiPdS0_)
        .other          _Z17computesum_kernelPiS_iiPdS0_,@"STO_CUDA_ENTRY STV_DEFAULT"
_Z17computesum_kernelPiS_iiPdS0_:
.text._Z17computesum_kernelPiS_iiPdS0_:
[----:B------:R-:W-:Y:S01]  /*0000*/  LDC R1, c[0x0][0x37c] ;  /* 0x0000df00ff017b82 */ /* 0x000fe20000000800 */
[----:B------:R-:W0:Y:S07]  /*0010*/  S2R R0, SR_TID.X ;  /* 0x0000000000007919 */ /* 0x000e2e0000002100 */
[----:B------:R-:W0:Y:S01]  /*0020*/  S2UR UR4, SR_CTAID.X ;  /* 0x00000000000479c3 */ /* 0x000e220000002500 */
[----:B------:R-:W1:Y:S07]  /*0030*/  LDCU UR5, c[0x0][0x390] ;  /* 0x00007200ff0577ac */ /* 0x000e6e0008000800 */
[----:B------:R-:W0:Y:S02]  /*0040*/  LDC R3, c[0x0][0x360] ;  /* 0x0000d800ff037b82 */ /* 0x000e240000000800 */
[----:B0-----:R-:W-:-:S05]  /*0050*/  IMAD R0, R3, UR4, R0 ;  /* 0x0000000403007c24 */ /* 0x001fca000f8e0200 */
[----:B-1----:R-:W-:-:S13]  /*0060*/  ISETP.GE.AND P0, PT, R0, UR5, PT ;  /* 0x0000000500007c0c */ /* 0x002fda000bf06270 */
[----:B------:R-:W-:Y:S05]  /*0070*/  @P0 EXIT ;  /* 0x000000000000094d */ /* 0x000fea0003800000 */
[----:B------:R-:W0:Y:S01]  /*0080*/  LDCU.64 UR4, c[0x0][0x3a0] ;  /* 0x00007400ff0477ac */ /* 0x000e220008000a00 */
[----:B------:R-:W1:Y:S01]  /*0090*/  LDCU UR6, c[0x0][0x370] ;  /* 0x00006e00ff0677ac */ /* 0x000e620008000800 */
[----:B------:R-:W2:Y:S01]  /*00a0*/  LDCU.64 UR8, c[0x0][0x358] ;  /* 0x00006b00ff0877ac */ /* 0x000ea20008000a00 */
[----:B0-----:R-:W-:Y:S01]  /*00b0*/  UIADD3 UR4, UP0, UPT, UR4, 0x40, URZ ;  /* 0x0000004004047890 */ /* 0x001fe2000ff1e0ff */
[----:B-1----:R-:W-:-:S03]  /*00c0*/  IMAD R3, R3, UR6, RZ ;  /* 0x0000000603037c24 */ /* 0x002fc6000f8e02ff */
[----:B--2---:R-:W-:-:S12]  /*00d0*/  UIADD3.X UR5, UPT, UPT, URZ, UR5, URZ, UP0, !UPT ;  /* 0x00000005ff057290 */ /* 0x004fd800087fe4ff */
.L_x_9:
[----:B------:R-:W0:Y:S02]  /*00e0*/  LDC.64 R4, c[0x0][0x380] ;  /* 0x0000e000ff047b82 */ /* 0x000e240000000a00 */
[----:B0-----:R-:W-:-:S05]  /*00f0*/  IMAD.WIDE R4, R0, 0x4, R4 ;  /* 0x0000000400047825 */ /* 0x001fca00078e0204 */
[----:B------:R-:W2:Y:S04]  /*0100*/  LDG.E R2, desc[UR8][R4.64] ;  /* 0x0000000804027981 */ /* 0x000ea8000c1e1900 */
[----:B------:R-:W2:Y:S01]  /*0110*/  LDG.E R7, desc[UR8][R4.64+0x4] ;  /* 0x0000040804077981 */ /* 0x000ea2000c1e1900 */
[----:B------:R-:W-:Y:S01]  /*0120*/  BSSY.RECONVERGENT B0, `(.L_x_0) ;  /* 0x000006f000007945 */ /* 0x000fe20003800200 */
[----:B------:R-:W-:Y:S02]  /*0130*/  CS2R R26, SRZ ;  /* 0x00000000001a7805 */ /* 0x000fe4000001ff00 */
[----:B--2---:R-:W-:-:S13]  /*0140*/  ISETP.GE.AND P0, PT, R2, R7, PT ;  /* 0x000000070200720c */ /* 0x004fda0003f06270 */
[----:B------:R-:W-:Y:S05]  /*0150*/  @P0 BRA `(.L_x_1) ;  /* 0x0000000400ac0947 */ /* 0x000fea0003800000 */
[----:B------:R-:W-:Y:S01]  /*0160*/  IMAD.IADD R6, R2, 0x1, -R7 ;  /* 0x0000000102067824 */ /* 0x000fe200078e0a07 */
[----:B------:R-:W-:Y:S01]  /*0170*/  BSSY.RECONVERGENT B1, `(.L_x_2) ;  /* 0x0000031000017945 */ /* 0x000fe20003800200 */
[----:B------:R-:W-:Y:S01]  /*0180*/  IMAD.IADD R4, R7, 0x1, -R2 ;  /* 0x0000000107047824 */ /* 0x000fe200078e0a02 */
[----:B------:R-:W-:Y:S02]  /*0190*/  CS2R R26, SRZ ;  /* 0x00000000001a7805 */ /* 0x000fe4000001ff00 */
[----:B------:R-:W-:Y:S02]  /*01a0*/  ISETP.GT.U32.AND P1, PT, R6, -0x10, PT ;  /* 0xfffffff00600780c */ /* 0x000fe40003f24070 */
[----:B------:R-:W-:-:S04]  /*01b0*/  LOP3.LUT R5, R4, 0xf, RZ, 0xc0, !PT ;  /* 0x0000000f04057812 */ /* 0x000fc800078ec0ff */
[----:B------:R-:W-:-:S07]  /*01c0*/  ISETP.NE.AND P0, PT, R5, RZ, PT ;  /* 0x000000ff0500720c */ /* 0x000fce0003f05270 */
[----:B------:R-:W-:Y:S06]  /*01d0*/  @P1 BRA `(.L_x_3) ;  /* 0x0000000000a81947 */ /* 0x000fec0003800000 */
[----:B------:R-:W-:Y:S02]  /*01e0*/  LOP3.LUT R28, R4, 0xfffffff0, RZ, 0xc0, !PT ;  /* 0xfffffff0041c7812 */ /* 0x000fe400078ec0ff */
[----:B------:R-:W-:-:S03]  /*01f0*/  CS2R R26, SRZ ;  /* 0x00000000001a7805 */ /* 0x000fc6000001ff00 */
[----:B------:R-:W-:-:S07]  /*0200*/  IMAD.MOV R28, RZ, RZ, -R28 ;  /* 0x000000ffff1c7224 */ /* 0x000fce00078e0a1c */
.L_x_4:
[----:B------:R-:W-:Y:S02]  /*0210*/  IMAD.U32 R24, RZ, RZ, UR4 ;  /* 0x00000004ff187e24 */ /* 0x000fe4000f8e00ff */
[----:B------:R-:W-:Y:S02]  /*0220*/  IMAD.U32 R25, RZ, RZ, UR5 ;  /* 0x00000005ff197e24 */ /* 0x000fe4000f8e00ff */
[----:B------:R-:W-:-:S05]  /*0230*/  IMAD.WIDE R24, R2, 0x8, R24 ;  /* 0x0000000802187825 */ /* 0x000fca00078e0218 */
[----:B------:R-:W2:Y:S04]  /*0240*/  LDG.E.64 R16, desc[UR8][R24.64+-0x40] ;  /* 0xffffc00818107981 */ /* 0x000ea8000c1e1b00 */
[----:B------:R-:W3:Y:S04]  /*0250*/  LDG.E.64 R14, desc[UR8][R24.64+-0x38] ;  /* 0xffffc808180e7981 */ /* 0x000ee8000c1e1b00 */
[----:B------:R-:W4:Y:S04]  /*0260*/  LDG.E.64 R12, desc[UR8][R24.64+-0x30] ;  /* 0xffffd008180c7981 */ /* 0x000f28000c1e1b00 */
[----:B------:R-:W5:Y:S04]  /*0270*/  LDG.E.64 R10, desc[UR8][R24.64+-0x28] ;  /* 0xffffd808180a7981 */ /* 0x000f68000c1e1b00 */
[----:B------:R-:W5:Y:S04]  /*0280*/  LDG.E.64 R8, desc[UR8][R24.64+-0x20] ;  /* 0xffffe00818087981 */ /* 0x000f68000c1e1b00 */
[----:B------:R-:W5:Y:S04]  /*0290*/  LDG.E.64 R6, desc[UR8][R24.64+-0x18] ;  /* 0xffffe80818067981 */ /* 0x000f68000c1e1b00 */
[----:B------:R-:W5:Y:S04]  /*02a0*/  LDG.E.64 R20, desc[UR8][R24.64+-0x10] ;  /* 0xfffff00818147981 */ /* 0x000f68000c1e1b00 */
[----:B------:R-:W5:Y:S04]  /*02b0*/  LDG.E.64 R22, desc[UR8][R24.64+-0x8] ;  /* 0xfffff80818167981 */ /* 0x000f68000c1e1b00 */
[----:B------:R-:W5:Y:S01]  /*02c0*/  LDG.E.64 R18, desc[UR8][R24.64] ;  /* 0x0000000818127981 */ /* 0x000f62000c1e1b00 */
[----:B--2---:R-:W-:-:S03]  /*02d0*/  DADD R16, R16, R26 ;  /* 0x0000000010107229 */ /* 0x004fc6000000001a */
[----:B------:R-:W2:Y:S05]  /*02e0*/  LDG.E.64 R26, desc[UR8][R24.64+0x38] ;  /* 0x00003808181a7981 */ /* 0x000eaa000c1e1b00 */
[----:B---3--:R-:W-:Y:S02]  /*02f0*/  DADD R14, R16, R14 ;  /* 0x00000000100e7229 */ /* 0x008fe4000000000e */
[----:B------:R-:W3:Y:S06]  /*0300*/  LDG.E.64 R16, desc[UR8][R24.64+0x8] ;  /* 0x0000080818107981 */ /* 0x000eec000c1e1b00 */
[----:B----4-:R-:W-:-:S02]  /*0310*/  DADD R12, R14, R12 ;  /* 0x000000000e0c7229 */ /* 0x010fc4000000000c */
[----:B------:R-:W4:Y:S06]  /*0320*/  LDG.E.64 R14, desc[UR8][R24.64+0x10] ;  /* 0x00001008180e7981 */ /* 0x000f2c000c1e1b00 */
[----:B-----5:R-:W-:Y:S02]  /*0330*/  DADD R10, R12, R10 ;  /* 0x000000000c0a7229 */ /* 0x020fe4000000000a */
[----:B------:R-:W5:Y:S06]  /*0340*/  LDG.E.64 R12, desc[UR8][R24.64+0x18] ;  /* 0x00001808180c7981 */ /* 0x000f6c000c1e1b00 */
[----:B------:R-:W-:-:S02]  /*0350*/  DADD R8, R10, R8 ;  /* 0x000000000a087229 */ /* 0x000fc40000000008 */
[----:B------:R-:W2:Y:S06]  /*0360*/  LDG.E.64 R10, desc[UR8][R24.64+0x20] ;  /* 0x00002008180a7981 */ /* 0x000eac000c1e1b00 */
[----:B------:R-:W-:Y:S02]  /*0370*/  DADD R6, R8, R6 ;  /* 0x0000000008067229 */ /* 0x000fe40000000006 */
[----:B------:R-:W2:Y:S06]  /*0380*/  LDG.E.64 R8, desc[UR8][R24.64+0x28] ;  /* 0x0000280818087981 */ /* 0x000eac000c1e1b00 */
[----:B------:R-:W-:-:S02]  /*0390*/  DADD R20, R6, R20 ;  /* 0x0000000006147229 */ /* 0x000fc40000000014 */
[----:B------:R-:W2:Y:S06]  /*03a0*/  LDG.E.64 R6, desc[UR8][R24.64+0x30] ;  /* 0x0000300818067981 */ /* 0x000eac000c1e1b00 */
[----:B------:R-:W-:-:S08]  /*03b0*/  DADD R20, R20, R22 ;  /* 0x0000000014147229 */ /* 0x000fd00000000016 */
[----:B------:R-:W-:Y:S01]  /*03c0*/  DADD R18, R20, R18 ;  /* 0x0000000014127229 */ /* 0x000fe20000000012 */
[----:B------:R-:W-:-:S05]  /*03d0*/  VIADD R28, R28, 0x10 ;  /* 0x000000101c1c7836 */ /* 0x000fca0000000000 */
[----:B------:R-:W-:Y:S01]  /*03e0*/  ISETP.NE.AND P1, PT, R28, RZ, PT ;  /* 0x000000ff1c00720c */ /* 0x000fe20003f25270 */
[----:B------:R-:W-:Y:S01]  /*03f0*/  VIADD R2, R2, 0x10 ;  /* 0x0000001002027836 */ /* 0x000fe20000000000 */
[----:B---3--:R-:W-:-:S08]  /*0400*/  DADD R16, R18, R16 ;  /* 0x0000000012107229 */ /* 0x008fd00000000010 */
[----:B----4-:R-:W-:-:S08]  /*0410*/  DADD R14, R16, R14 ;  /* 0x00000000100e7229 */ /* 0x010fd0000000000e */
[----:B-----5:R-:W-:-:S08]  /*0420*/  DADD R12, R14, R12 ;  /* 0x000000000e0c7229 */ /* 0x020fd0000000000c */
[----:B--2---:R-:W-:-:S08]  /*0430*/  DADD R10, R12, R10 ;  /* 0x000000000c0a7229 */ /* 0x004fd0000000000a */
[----:B------:R-:W-:-:S08]  /*0440*/  DADD R8, R10, R8 ;  /* 0x000000000a087229 */ /* 0x000fd00000000008 */
[----:B------:R-:W-:-:S08]  /*0450*/  DADD R6, R8, R6 ;  /* 0x0000000008067229 */ /* 0x000fd00000000006 */
[----:B------:R-:W-:Y:S01]  /*0460*/  DADD R26, R6, R26 ;  /* 0x00000000061a7229 */ /* 0x000fe2000000001a */
[----:B------:R-:W-:Y:S10]  /*0470*/  @P1 BRA `(.L_x_4) ;  /* 0xfffffffc00641947 */ /* 0x000ff4000383ffff */
.L_x_3:
[----:B------:R-:W-:Y:S05]  /*0480*/  BSYNC.RECONVERGENT B1 ;  /* 0x0000000000017941 */ /* 0x000fea0003800200 */
.L_x_2:
[----:B------:R-:W-:Y:S05]  /*0490*/  @!P0 BRA `(.L_x_1) ;  /* 0x0000000000dc8947 */ /* 0x000fea0003800000 */
[----:B------:R-:W-:Y:S01]  /*04a0*/  ISETP.GE.U32.AND P0, PT, R5, 0x8, PT ;  /* 0x000000080500780c */ /* 0x000fe20003f06070 */
[----:B------:R-:W-:Y:S01]  /*04b0*/  BSSY.RECONVERGENT B1, `(.L_x_5) ;  /* 0x0000017000017945 */ /* 0x000fe20003800200 */
[----:B------:R-:W-:-:S04]  /*04c0*/  LOP3.LUT R24, R4, 0x7, RZ, 0xc0, !PT ;  /* 0x0000000704187812 */ /* 0x000fc800078ec0ff */
[----:B------:R-:W-:-:S07]  /*04d0*/  ISETP.NE.AND P1, PT, R24, RZ, PT ;  /* 0x000000ff1800720c */ /* 0x000fce0003f25270 */
[----:B------:R-:W-:Y:S06]  /*04e0*/  @!P0 BRA `(.L_x_6) ;  /* 0x00000000004c8947 */ /* 0x000fec0003800000 */
[----:B------:R-:W0:Y:S02]  /*04f0*/  LDC.64 R22, c[0x0][0x3a0] ;  /* 0x0000e800ff167b82 */ /* 0x000e240000000a00 */
[----:B0-----:R-:W-:-:S05]  /*0500*/  IMAD.WIDE R22, R2, 0x8, R22 ;  /* 0x0000000802167825 */ /* 0x001fca00078e0216 */
[----:B------:R-:W2:Y:S04]  /*0510*/  LDG.E.64 R18, desc[UR8][R22.64] ;  /* 0x0000000816127981 */ /* 0x000ea8000c1e1b00 */
[----:B------:R-:W3:Y:S04]  /*0520*/  LDG.E.64 R16, desc[UR8][R22.64+0x8] ;  /* 0x0000080816107981 */ /* 0x000ee8000c1e1b00 */
[----:B------:R-:W4:Y:S04]  /*0530*/  LDG.E.64 R14, desc[UR8][R22.64+0x10] ;  /* 0x00001008160e7981 */ /* 0x000f28000c1e1b00 */
[----:B------:R-:W5:Y:S04]  /*0540*/  LDG.E.64 R12, desc[UR8][R22.64+0x18] ;  /* 0x00001808160c7981 */ /* 0x000f68000c1e1b00 */
[----:B------:R-:W5:Y:S04]  /*0550*/  LDG.E.64 R10, desc[UR8][R22.64+0x20] ;  /* 0x00002008160a7981 */ /* 0x000f68000c1e1b00 */
[----:B------:R-:W5:Y:S04]  /*0560*/  LDG.E.64 R8, desc[UR8][R22.64+0x28] ;  /* 0x0000280816087981 */ /* 0x000f68000c1e1b00 */
[----:B------:R-:W5:Y:S04]  /*0570*/  LDG.E.64 R6, desc[UR8][R22.64+0x30] ;  /* 0x0000300816067981 */ /* 0x000f68000c1e1b00 */
[----:B------:R-:W5:Y:S01]  /*0580*/  LDG.E.64 R20, desc[UR8][R22.64+0x38] ;  /* 0x0000380816147981 */ /* 0x000f62000c1e1b00 */
[----:B------:R-:W-:Y:S01]  /*0590*/  VIADD R2, R2, 0x8 ;  /* 0x0000000802027836 */ /* 0x000fe20000000000 */
[----:B--2---:R-:W-:-:S08]  /*05a0*/  DADD R18, R26, R18 ;  /* 0x000000001a127229 */ /* 0x004fd00000000012 */
[----:B---3--:R-:W-:-:S08]  /*05b0*/  DADD R16, R18, R16 ;  /* 0x0000000012107229 */ /* 0x008fd00000000010 */
[----:B----4-:R-:W-:-:S08]  /*05c0*/  DADD R14, R16, R14 ;  /* 0x00000000100e7229 */ /* 0x010fd0000000000e */
[----:B-----5:R-:W-:-:S08]  /*05d0*/  DADD R12, R14, R12 ;  /* 0x000000000e0c7229 */ /* 0x020fd0000000000c */
[----:B------:R-:W-:-:S08]  /*05e0*/  DADD R10, R12, R10 ;  /* 0x000000000c0a7229 */ /* 0x000fd0000000000a */
[----:B------:R-:W-:-:S08]  /*05f0*/  DADD R8, R10, R8 ;  /* 0x000000000a087229 */ /* 0x000fd00000000008 */
[----:B------:R-:W-:-:S08]  /*0600*/  DADD R6, R8, R6 ;  /* 0x0000000008067229 */ /* 0x000fd00000000006 */
[----:B------:R-:W-:-:S11]  /*0610*/  DADD R26, R6, R20 ;  /* 0x00000000061a7229 */ /* 0x000fd60000000014 */
.L_x_6:
[----:B------:R-:W-:Y:S05]  /*0620*/  BSYNC.RECONVERGENT B1 ;  /* 0x0000000000017941 */ /* 0x000fea0003800200 */
.L_x_5:
        /* <DEDUP_REMOVED lines=11> */
[----:B------:R-:W5:Y:S01]  /*06e0*/  LDG.E.64 R14, desc[UR8][R6.64+0x18] ;  /* 0x00001808060e7981 */ /* 0x000f62000c1e1b00 */
[----:B------:R-:W-:Y:S01]  /*06f0*/  VIADD R2, R2, 0x4 ;  /* 0x0000000402027836 */ /* 0x000fe20000000000 */
[----:B--2---:R-:W-:-:S08]  /*0700*/  DADD R8, R26, R8 ;  /* 0x000000001a087229 */ /* 0x004fd00000000008 */
[----:B---3--:R-:W-:-:S08]  /*0710*/  DADD R8, R8, R10 ;  /* 0x0000000008087229 */ /* 0x008fd0000000000a */
[----:B----4-:R-:W-:-:S08]  /*0720*/  DADD R8, R8, R12 ;  /* 0x0000000008087229 */ /* 0x010fd0000000000c */
[----:B-----5:R-:W-:-:S11]  /*0730*/  DADD R26, R8, R14 ;  /* 0x00000000081a7229 */ /* 0x020fd6000000000e */
.L_x_8:
[----:B------:R-:W-:Y:S05]  /*0740*/  BSYNC.RECONVERGENT B1 ;  /* 0x0000000000017941 */ /* 0x000fea0003800200 */
.L_x_7:
[----:B------:R-:W-:Y:S05]  /*0750*/  @!P1 BRA `(.L_x_1) ;  /* 0x00000000002c9947 */ /* 0x000fea0003800000 */
[----:B------:R-:W0:Y:S02]  /*0760*/  LDC.64 R8, c[0x0][0x3a0] ;  /* 0x0000e800ff087b82 */ /* 0x000e240000000a00 */
[----:B0-----:R-:W-:-:S05]  /*0770*/  IMAD.WIDE R8, R2, 0x8, R8 ;  /* 0x0000000802087825 */ /* 0x001fca00078e0208 */
[----:B------:R-:W2:Y:S01]  /*0780*/  LDG.E.64 R6, desc[UR8][R8.64] ;  /* 0x0000000808067981 */ /* 0x000ea2000c1e1b00 */
[----:B------:R-:W-:Y:S01]  /*0790*/  ISETP.NE.AND P0, PT, R4, 0x1, PT ;  /* 0x000000010400780c */ /* 0x000fe20003f05270 */
[----:B--2---:R-:W-:-:S12]  /*07a0*/  DADD R26, R26, R6 ;  /* 0x000000001a1a7229 */ /* 0x004fd80000000006 */
[----:B------:R-:W-:Y:S05]  /*07b0*/  @!P0 BRA `(.L_x_1) ;  /* 0x0000000000148947 */ /* 0x000fea0003800000 */
[----:B------:R-:W-:Y:S02]  /*07c0*/  ISETP.NE.AND P0, PT, R4, 0x2, PT ;  /* 0x000000020400780c */ /* 0x000fe40003f05270 */
[----:B------:R-:W2:Y:S11]  /*07d0*/  LDG.E.64 R4, desc[UR8][R8.64+0x8] ;  /* 0x0000080808047981 */ /* 0x000eb6000c1e1b00 */
[----:B------:R-:W3:Y:S01]  /*07e0*/  @P0 LDG.E.64 R6, desc[UR8][R8.64+0x10] ;  /* 0x0000100808060981 */ /* 0x000ee2000c1e1b00 */
[----:B--2---:R-:W-:-:S08]  /*07f0*/  DADD R26, R26, R4 ;  /* 0x000000001a1a7229 */ /* 0x004fd00000000004 */
[----:B---3--:R-:W-:-:S11]  /*0800*/  @P0 DADD R26, R26, R6 ;  /* 0x000000001a1a0229 */ /* 0x008fd60000000006 */
.L_x_1:
[----:B------:R-:W-:Y:S05]  /*0810*/  BSYNC.RECONVERGENT B0 ;  /* 0x0000000000007941 */ /* 0x000fea0003800200 */
.L_x_0:
[----:B------:R-:W0:Y:S01]  /*0820*/  LDC.64 R4, c[0x0][0x398] ;  /* 0x0000e600ff047b82 */ /* 0x000e220000000a00 */
[----:B------:R-:W1:Y:S01]  /*0830*/  LDCU UR6, c[0x0][0x390] ;  /* 0x00007200ff0677ac */ /* 0x000e620008000800 */
[----:B0-----:R-:W-:-:S04]  /*0840*/  IMAD.WIDE R4, R0, 0x8, R4 ;  /* 0x0000000800047825 */ /* 0x001fc800078e0204 */
[----:B------:R-:W-:Y:S01]  /*0850*/  IMAD.IADD R0, R3, 0x1, R0 ;  /* 0x0000000103007824 */ /* 0x000fe200078e0200 */
[----:B------:R0:W-:Y:S04]  /*0860*/  STG.E.64 desc[UR8][R4.64], R26 ;  /* 0x0000001a04007986 */ /* 0x0001e8000c101b08 */
[----:B-1----:R-:W-:-:S13]  /*0870*/  ISETP.GE.AND P0, PT, R0, UR6, PT ;  /* 0x0000000600007c0c */ /* 0x002fda000bf06270 */
[----:B0-----:R-:W-:Y:S05]  /*0880*/  @!P0 BRA `(.L_x_9) ;  /* 0xfffffff800148947 */ /* 0x001fea000383ffff */
[----:B------:R-:W-:Y:S05]  /*0890*/  EXIT ;  /* 0x000000000000794d */ /* 0x000fea0003800000 */
.L_x_10:
[----:B------:R-:W-:-:S00]  /*08a0*/  BRA `(.L_x_10) ;  /* 0xfffffffc00fc7947 */ /* 0x000fc0000383ffff */
[----:B------:R-:W-:-:S00]  /*08b0*/  NOP ;  /* 0x0000000000007918 */ /* 0x000fc00000000000 */
        /* <DEDUP_REMOVED lines=12> */
.L_x_23:


//--------------------- .text._Z17computemin_kernelPiS_iiPdS0_ --------------------------
	.section	.text._Z17computemin_kernelPiS_iiPdS0_,"ax",@progbits
	.align	128
        .global         _Z17computemin_kernelPiS_iiPdS0_
        .type           _Z17computemin_kernelPiS_iiPdS0_,@function
        .size           _Z17computemin_kernelPiS_iiPdS0_,(.L_x_24 - _Z17computemin_kernelPiS_iiPdS0_)
        .other          _Z17computemin_kernelPiS_iiPdS0_,@"STO_CUDA_ENTRY STV_DEFAULT"
_Z17computemin_kernelPiS_iiPdS0_:
.text._Z17computemin_kernelPiS_iiPdS0_:
        /* <DEDUP_REMOVED lines=14> */
.L_x_21:
[----:B------:R-:W0:Y:S08]  /*00e0*/  LDC.64 R4, c[0x0][0x380] ;  /* 0x0000e000ff047b82 */ /* 0x000e300000000a00 */
[----:B------:R-:W1:Y:S01]  /*00f0*/  LDC.64 R8, c[0x0][0x3a0] ;  /* 0x0000e800ff087b82 */ /* 0x000e620000000a00 */
[----:B0-----:R-:W-:-:S05]  /*0100*/  IMAD.WIDE R4, R0, 0x4, R4 ;  /* 0x0000000400047825 */ /* 0x001fca00078e0204 */
[----:B------:R-:W1:Y:S04]  /*0110*/  LDG.E R2, desc[UR8][R4.64] ;  /* 0x0000000804027981 */ /* 0x000e68000c1e1900 */
[----:B------:R-:W2:Y:S01]  /*0120*/  LDG.E R7, desc[UR8][R4.64+0x4] ;  /* 0x0000040804077981 */ /* 0x000ea2000c1e1900 */
[----:B-1----:R-:W-:-:S06]  /*0130*/  IMAD.WIDE R24, R2, 0x8, R8 ;  /* 0x0000000802187825 */ /* 0x002fcc00078e0208 */
[----:B------:R-:W5:Y:S01]  /*0140*/  LDG.E.64 R24, desc[UR8][R24.64] ;  /* 0x0000000818187981 */ /* 0x000f62000c1e1b00 */
[----:B------:R-:W-:Y:S01]  /*0150*/  VIADD R6, R2, 0x1 ;  /* 0x0000000102067836 */ /* 0x000fe20000000000 */
[----:B------:R-:W-:Y:S04]  /*0160*/  BSSY.RECONVERGENT B0, `(.L_x_11) ;  /* 0x000012e000007945 */ /* 0x000fe80003800200 */
[----:B--2---:R-:W-:-:S13]  /*0170*/  ISETP.GE.AND P0, PT, R6, R7, PT ;  /* 0x000000070600720c */ /* 0x004fda0003f06270 */
[----:B------:R-:W-:Y:S05]  /*0180*/  @P0 BRA `(.L_x_12) ;  /* 0x0000001000ac0947 */ /* 0x000fea0003800000 */
[C---:B------:R-:W-:Y:S01]  /*0190*/  IADD3 R4, PT, PT, R7.reuse, -0x2, -R2 ;  /* 0xfffffffe07047810 */ /* 0x040fe20007ffe802 */
[----:B------:R-:W-:Y:S01]  /*01a0*/  BSSY.RECONVERGENT B1, `(.L_x_13) ;  /* 0x0000099000017945 */ /* 0x000fe20003800200 */
[----:B------:R-:W-:Y:S02]  /*01b0*/  LOP3.LUT R5, RZ, R2, RZ, 0x33, !PT ;  /* 0x00000002ff057212 */ /* 0x000fe400078e33ff */
[----:B------:R-:W-:Y:S01]  /*01c0*/  ISETP.GE.U32.AND P0, PT, R4, 0xf, PT ;  /* 0x0000000f0400780c */ /* 0x000fe20003f06070 */
[----:B------:R-:W-:Y:S02]  /*01d0*/  IMAD.MOV.U32 R4, RZ, RZ, R6 ;  /* 0x000000ffff047224 */ /* 0x000fe400078e0006 */
[----:B------:R-:W-:-:S05]  /*01e0*/  IMAD.IADD R5, R7, 0x1, R5 ;  /* 0x0000000107057824 */ /* 0x000fca00078e0205 */
[----:B------:R-:W-:-:S05]  /*01f0*/  LOP3.LUT R27, R5, 0xf, RZ, 0xc0, !PT ;  /* 0x0000000f051b7812 */ /* 0x000fca00078ec0ff */
[----:B------:R-:W-:Y:S05]  /*0200*/  @!P0 BRA `(.L_x_14) ;  /* 0x0000000800488947 */ /* 0x000fea0003800000 */
[----:B------:R-:W-:Y:S01]  /*0210*/  LOP3.LUT R26, R5, 0xfffffff0, RZ, 0xc0, !PT ;  /* 0xfffffff0051a7812 */ /* 0x000fe200078ec0ff */
[----:B------:R-:W-:Y:S04]  /*0220*/  BSSY.RECONVERGENT B2, `(.L_x_15) ;  /* 0x000008f000027945 */ /* 0x000fe80003800200 */
[----:B------:R-:W-:-:S07]  /*0230*/  IMAD.MOV R26, RZ, RZ, -R26 ;  /* 0x000000ffff1a7224 */ /* 0x000fce00078e0a1a */
.L_x_16:
[----:B------:R-:W-:Y:S02]  /*0240*/  IMAD.U32 R22, RZ, RZ, UR4 ;  /* 0x00000004ff167e24 */ /* 0x000fe4000f8e00ff */
[----:B------:R-:W-:Y:S02]  /*0250*/  IMAD.U32 R23, RZ, RZ, UR5 ;  /* 0x00000005ff177e24 */ /* 0x000fe4000f8e00ff */
[----:B------:R-:W-:-:S05]  /*0260*/  IMAD.WIDE R22, R4, 0x8, R22 ;  /* 0x0000000804167825 */ /* 0x000fca00078e0216 */
[----:B------:R-:W2:Y:S04]  /*0270*/  LDG.E.64 R12, desc[UR8][R22.64+-0x40] ;  /* 0xffffc008160c7981 */ /* 0x000ea8000c1e1b00 */
[----:B------:R-:W3:Y:S04]  /*0280*/  LDG.E.64 R6, desc[UR8][R22.64+-0x38] ;  /* 0xffffc80816067981 */ /* 0x000ee8000c1e1b00 */
[----:B------:R-:W4:Y:S04]  /*0290*/  LDG.E.64 R10, desc[UR8][R22.64+-0x30] ;  /* 0xffffd008160a7981 */ /* 0x000f28000c1e1b00 */
[----:B------:R-:W4:Y:S04]  /*02a0*/  LDG.E.64 R18, desc[UR8][R22.64+-0x28] ;  /* 0xffffd80816127981 */ /* 0x000f28000c1e1b00 */
[----:B------:R-:W4:Y:S04]  /*02b0*/  LDG.E.64 R16, desc[UR8][R22.64+-0x20] ;  /* 0xffffe00816107981 */ /* 0x000f28000c1e1b00 */
[----:B------:R-:W4:Y:S01]  /*02c0*/  LDG.E.64 R14, desc[UR8][R22.64+-0x18] ;  /* 0xffffe808160e7981 */ /* 0x000f22000c1e1b00 */
[----:B-----5:R-:W-:-:S02]  /*02d0*/  IMAD.MOV.U32 R29, RZ, RZ, R24 ;  /* 0x000000ffff1d7224 */ /* 0x020fc400078e0018 */
[----:B------:R-:W-:Y:S01]  /*02e0*/  IMAD.MOV.U32 R21, RZ, RZ, R25 ;  /* 0x000000ffff157224 */ /* 0x000fe200078e0019 */
[----:B--2---:R-:W-:Y:S01]  /*02f0*/  DSETP.MIN.AND P0, P1, R12, R24, PT ;  /* 0x000000180c00722a */ /* 0x004fe20003900000 */
[----:B------:R-:W-:Y:S02]  /*0300*/  IMAD.MOV.U32 R20, RZ, RZ, R12 ;  /* 0x000000ffff147224 */ /* 0x000fe400078e000c */
[----:B------:R-:W-:Y:S02]  /*0310*/  IMAD.MOV.U32 R24, RZ, RZ, R13 ;  /* 0x000000ffff187224 */ /* 0x000fe400078e000d */
[----:B------:R-:W2:Y:S01]  /*0320*/  LDG.E.64 R12, desc[UR8][R22.64+-0x10] ;  /* 0xfffff008160c7981 */ /* 0x000ea2000c1e1b00 */
[----:B------:R-:W-:Y:S02]  /*0330*/  SEL R20, R20, R29, P0 ;  /* 0x0000001d14147207 */ /* 0x000fe40000000000 */
[----:B------:R-:W-:-:S06]  /*0340*/  FSEL R25, R24, R21, P0 ;  /* 0x0000001518197208 */ /* 0x000fcc0000000000 */
[----:B------:R-:W-:-:S05]  /*0350*/  @P1 LOP3.LUT R25, R21, 0x80000, RZ, 0xfc, !PT ;  /* 0x0008000015191812 */ /* 0x000fca00078efcff */
[----:B------:R-:W-:Y:S02]  /*0360*/  IMAD.MOV.U32 R21, RZ, RZ, R25 ;  /* 0x000000ffff157224 */ /* 0x000fe400078e0019 */
[----:B------:R-:W-:Y:S02]  /*0370*/  IMAD.MOV.U32 R25, RZ, RZ, R20 ;  /* 0x000000ffff197224 */ /* 0x000fe400078e0014 */
[----:B---3--:R-:W-:Y:S02]  /*0380*/  IMAD.MOV.U32 R24, RZ, RZ, R7 ;  /* 0x000000ffff187224 */ /* 0x008fe400078e0007 */
[----:B------:R-:W-:Y:S01]  /*0390*/  DSETP.MIN.AND P0, P1, R20, R6, PT ;  /* 0x000000061400722a */ /* 0x000fe20003900000 */
[----:B------:R-:W-:Y:S02]  /*03a0*/  IMAD.MOV.U32 R20, RZ, RZ, R6 ;  /* 0x000000ffff147224 */ /* 0x000fe400078e0006 */
[----:B------:R-:W3:Y:S03]  /*03b0*/  LDG.E.64 R6, desc[UR8][R22.64+-0x8] ;  /* 0xfffff80816067981 */ /* 0x000ee6000c1e1b00 */
[----:B------:R-:W-:-:S02]  /*03c0*/  FSEL R21, R21, R24, P0 ;  /* 0x0000001815157208 */ /* 0x000fc40000000000 */
[----:B------:R-:W-:-:S06]  /*03d0*/  SEL R20, R25, R20, P0 ;  /* 0x0000001419147207 */ /* 0x000fcc0000000000 */
[----:B------:R-:W-:Y:S01]  /*03e0*/  @P1 LOP3.LUT R21, R24, 0x80000, RZ, 0xfc, !PT ;  /* 0x0008000018151812 */ /* 0x000fe200078efcff */
[----:B------:R-:W-:Y:S02]  /*03f0*/  IMAD.MOV.U32 R25, RZ, RZ, R20 ;  /* 0x000000ffff197224 */ /* 0x000fe400078e0014 */
[----:B----4-:R-:W-:-:S03]  /*0400*/  IMAD.MOV.U32 R24, RZ, RZ, R11 ;  /* 0x000000ffff187224 */ /* 0x010fc600078e000b */
[----:B------:R-:W-:Y:S01]  /*0410*/  DSETP.MIN.AND P0, P1, R20, R10, PT ;  /* 0x0000000a1400722a */ /* 0x000fe20003900000 */
[----:B------:R-:W-:Y:S02]  /*0420*/  IMAD.MOV.U32 R20, RZ, RZ, R10 ;  /* 0x000000ffff147224 */ /* 0x000fe400078e000a */
[----:B------:R-:W4:Y:S03]  /*0430*/  LDG.E.64 R10, desc[UR8][R22.64] ;  /* 0x00000008160a7981 */ /* 0x000f26000c1e1b00 */
[----:B------:R-:W-:Y:S02]  /*0440*/  FSEL R21, R21, R24, P0 ;  /* 0x0000001815157208 */ /* 0x000fe40000000000 */
[----:B------:R-:W-:-:S06]  /*0450*/  SEL R20, R25, R20, P0 ;  /* 0x0000001419147207 */ /* 0x000fcc0000000000 */
[----:B------:R-:W-:-:S06]  /*0460*/  @P1 LOP3.LUT R21, R24, 0x80000, RZ, 0xfc, !PT ;  /* 0x0008000018151812 */ /* 0x000fcc00078efcff */
[----:B------:R-:W-:Y:S01]  /*0470*/  DSETP.MIN.AND P0, P1, R20, R18, PT ;  /* 0x000000121400722a */ /* 0x000fe20003900000 */
[----:B------:R-:W-:Y:S02]  /*0480*/  IMAD.MOV.U32 R25, RZ, RZ, R20 ;  /* 0x000000ffff197224 */ /* 0x000fe400078e0014 */
[----:B------:R-:W-:Y:S02]  /*0490*/  IMAD.MOV.U32 R20, RZ, RZ, R18 ;  /* 0x000000ffff147224 */ /* 0x000fe400078e0012 */
[----:B------:R-:W-:-:S03]  /*04a0*/  IMAD.MOV.U32 R24, RZ, RZ, R21 ;  /* 0x000000ffff187224 */ /* 0x000fc600078e0015 */
[----:B------:R-:W-:Y:S02]  /*04b0*/  SEL R18, R25, R20, P0 ;  /* 0x0000001419127207 */ /* 0x000fe40000000000 */
[----:B------:R-:W-:Y:S01]  /*04c0*/  FSEL R25, R24, R19, P0 ;  /* 0x0000001318197208 */ /* 0x000fe20000000000 */
[----:B------:R-:W4:Y:S03]  /*04d0*/  LDG.E.64 R20, desc[UR8][R22.64+0x8] ;  /* 0x0000080816147981 */ /* 0x000f26000c1e1b00 */
[----:B------:R-:W-:-:S05]  /*04e0*/  @P1 LOP3.LUT R25, R19, 0x80000, RZ, 0xfc, !PT ;  /* 0x0008000013191812 */ /* 0x000fca00078efcff */
[----:B------:R-:W-:-:S06]  /*04f0*/  IMAD.MOV.U32 R19, RZ, RZ, R25 ;  /* 0x000000ffff137224 */ /* 0x000fcc00078e0019 */
[----:B------:R-:W-:Y:S01]  /*0500*/  DSETP.MIN.AND P0, P1, R18, R16, PT ;  /* 0x000000101200722a */ /* 0x000fe20003900000 */
[----:B------:R-:W-:Y:S02]  /*0510*/  IMAD.MOV.U32 R25, RZ, RZ, R18 ;  /* 0x000000ffff197224 */ /* 0x000fe400078e0012 */
[----:B------:R-:W-:Y:S01]  /*0520*/  IMAD.MOV.U32 R18, RZ, RZ, R16 ;  /* 0x000000ffff127224 */ /* 0x000fe200078e0010 */
[----:B------:R-:W-:-:S04]  /*0530*/  MOV R24, R19 ;  /* 0x0000001300187202 */ /* 0x000fc80000000f00 */
[----:B------:R-:W-:Y:S02]  /*0540*/  SEL R16, R25, R18, P0 ;  /* 0x0000001219107207 */ /* 0x000fe40000000000 */
[----:B------:R-:W4:Y:S01]  /*0550*/  LDG.E.64 R18, desc[UR8][R22.64+0x10] ;  /* 0x0000100816127981 */ /* 0x000f22000c1e1b00 */
[----:B------:R-:W-:-:S03]  /*0560*/  FSEL R25, R24, R17, P0 ;  /* 0x0000001118197208 */ /* 0x000fc60000000000 */
[----:B------:R-:W-:-:S05]  /*0570*/  @P1 LOP3.LUT R25, R17, 0x80000, RZ, 0xfc, !PT ;  /* 0x0008000011191812 */ /* 0x000fca00078efcff */
[----:B------:R-:W-:Y:S02]  /*0580*/  IMAD.MOV.U32 R17, RZ, RZ, R25 ;  /* 0x000000ffff117224 */ /* 0x000fe400078e0019 */
[----:B------:R-:W-:-:S04]  /*0590*/  IMAD.MOV.U32 R25, RZ, RZ, R16 ;  /* 0x000000ffff197224 */ /* 0x000fc800078e0010 */
[----:B------:R-:W-:Y:S01]  /*05a0*/  DSETP.MIN.AND P0, P1, R16, R14, PT ;  /* 0x0000000e1000722a */ /* 0x000fe20003900000 */
[----:B------:R-:W-:Y:S02]  /*05b0*/  IMAD.MOV.U32 R16, RZ, RZ, R14 ;  /* 0x000000ffff107224 */ /* 0x000fe400078e000e */
[----:B------:R-:W-:-:S03]  /*05c0*/  IMAD.MOV.U32 R24, RZ, RZ, R17 ;  /* 0x000000ffff187224 */ /* 0x000fc600078e0011 */
[----:B------:R-:W-:Y:S02]  /*05d0*/  SEL R14, R25, R16, P0 ;  /* 0x00000010190e7207 */ /* 0x000fe40000000000 */
[----:B------:R-:W4:Y:S01]  /*05e0*/  LDG.E.64 R16, desc[UR8][R22.64+0x18] ;  /* 0x0000180816107981 */ /* 0x000f22000c1e1b00 */
[----:B------:R-:W-:-:S05]  /*05f0*/  FSEL R25, R24, R15, P0 ;  /* 0x0000000f18197208 */ /* 0x000fca0000000000 */
[----:B------:R-:W-:-:S05]  /*0600*/  @P1 LOP3.LUT R25, R15, 0x80000, RZ, 0xfc, !PT ;  /* 0x000800000f191812 */ /* 0x000fca00078efcff */
[----:B------:R-:W-:Y:S02]  /*0610*/  IMAD.MOV.U32 R15, RZ, RZ, R25 ;  /* 0x000000ffff0f7224 */ /* 0x000fe400078e0019 */
[----:B------:R-:W-:Y:S02]  /*0620*/  IMAD.MOV.U32 R25, RZ, RZ, R14 ;  /* 0x000000ffff197224 */ /* 0x000fe400078e000e */
[----:B------:R-:W-:Y:S02]  /*0630*/  IMAD.MOV.U32 R24, RZ, RZ, R15 ;  /* 0x000000ffff187224 */ /* 0x000fe400078e000f */
[----:B--2---:R-:W-:Y:S01]  /*0640*/  DSETP.MIN.AND P0, P1, R14, R12, PT ;  /* 0x0000000c0e00722a */ /* 0x004fe20003900000 */
[----:B------:R-:W-:-:S05]  /*0650*/  IMAD.MOV.U32 R14, RZ, RZ, R12 ;  /* 0x000000ffff0e7224 */ /* 0x000fca00078e000c */
[----:B------:R-:W-:Y:S02]  /*0660*/  SEL R12, R25, R14, P0 ;  /* 0x0000000e190c7207 */ /* 0x000fe40000000000 */
[----:B------:R-:W2:Y:S01]  /*0670*/  LDG.E.64 R14, desc[UR8][R22.64+0x20] ;  /* 0x00002008160e7981 */ /* 0x000ea2000c1e1b00 */
[----:B------:R-:W-:-:S05]  /*0680*/  FSEL R25, R24, R13, P0 ;  /* 0x0000000d18197208 */ /* 0x000fca0000000000 */
[----:B------:R-:W-:-:S05]  /*0690*/  @P1 LOP3.LUT R25, R13, 0x80000, RZ, 0xfc, !PT ;  /* 0x000800000d191812 */ /* 0x000fca00078efcff */
[----:B------:R-:W-:Y:S02]  /*06a0*/  IMAD.MOV.U32 R13, RZ, RZ, R25 ;  /* 0x000000ffff0d7224 */ /* 0x000fe400078e0019 */
[----:B------:R-:W-:-:S04]  /*06b0*/  IMAD.MOV.U32 R25, RZ, RZ, R12 ;  /* 0x000000ffff197224 */ /* 0x000fc800078e000c */
[----:B---3--:R-:W-:Y:S01]  /*06c0*/  DSETP.MIN.AND P0, P1, R12, R6, PT ;  /* 0x000000060c00722a */ /* 0x008fe20003900000 */
[----:B------:R-:W-:Y:S02]  /*06d0*/  IMAD.MOV.U32 R12, RZ, RZ, R6 ;  /* 0x000000ffff0c7224 */ /* 0x000fe400078e0006 */
[----:B------:R-:W-:-:S03]  /*06e0*/  IMAD.MOV.U32 R24, RZ, RZ, R13 ;  /* 0x000000ffff187224 */ /* 0x000fc600078e000d */
[----:B------:R-:W-:Y:S02]  /*06f0*/  SEL R6, R25, R12, P0 ;  /* 0x0000000c19067207 */ /* 0x000fe40000000000 */
[----:B------:R-:W3:Y:S01]  /*0700*/  LDG.E.64 R12, desc[UR8][R22.64+0x28] ;  /* 0x00002808160c7981 */ /* 0x000ee2000c1e1b00 */
[----:B------:R-:W-:-:S05]  /*0710*/  FSEL R25, R24, R7, P0 ;  /* 0x0000000718197208 */ /* 0x000fca0000000000 */
[----:B------:R-:W-:-:S05]  /*0720*/  @P1 LOP3.LUT R25, R7, 0x80000, RZ, 0xfc, !PT ;  /* 0x0008000007191812 */ /* 0x000fca00078efcff */
[----:B------:R-:W-:Y:S02]  /*0730*/  IMAD.MOV.U32 R7, RZ, RZ, R25 ;  /* 0x000000ffff077224 */ /* 0x000fe400078e0019 */
[----:B----4-:R-:W-:Y:S02]  /*0740*/  IMAD.MOV.U32 R25, RZ, RZ, R10 ;  /* 0x000000ffff197224 */ /* 0x010fe400078e000a */
[----:B------:R-:W-:Y:S02]  /*0750*/  IMAD.MOV.U32 R28, RZ, RZ, R11 ;  /* 0x000000ffff1c7224 */ /* 0x000fe400078e000b */
[----:B------:R-:W-:Y:S01]  /*0760*/  DSETP.MIN.AND P0, P1, R6, R10, PT ;  /* 0x0000000a0600722a */ /* 0x000fe20003900000 */
[----:B------:R-:W4:Y:S01]  /*0770*/  LDG.E.64 R10, desc[UR8][R22.64+0x30] ;  /* 0x00003008160a7981 */ /* 0x000f22000c1e1b00 */
[----:B------:R-:W-:-:S05]  /*0780*/  IMAD.MOV.U32 R24, RZ, RZ, R6 ;  /* 0x000000ffff187224 */ /* 0x000fca00078e0006 */
[----:B------:R-:W-:Y:S02]  /*0790*/  SEL R6, R24, R25, P0 ;  /* 0x0000001918067207 */ /* 0x000fe40000000000 */
[----:B------:R0:W4:Y:S01]  /*07a0*/  LDG.E.64 R24, desc[UR8][R22.64+0x38] ;  /* 0x0000380816187981 */ /* 0x000122000c1e1b00 */
[----:B------:R-:W-:-:S04]  /*07b0*/  FSEL R7, R7, R28, P0 ;  /* 0x0000001c07077208 */ /* 0x000fc80000000000 */
[----:B------:R-:W-:-:S06]  /*07c0*/  @P1 LOP3.LUT R7, R28, 0x80000, RZ, 0xfc, !PT ;  /* 0x000800001c071812 */ /* 0x000fcc00078efcff */
[----:B------:R-:W-:Y:S01]  /*07d0*/  DSETP.MIN.AND P0, P1, R6, R20, PT ;  /* 0x000000140600722a */ /* 0x000fe20003900000 */
[----:B------:R-:W-:Y:S01]  /*07e0*/  IMAD.MOV.U32 R29, RZ, RZ, R20 ;  /* 0x000000ffff1d7224 */ /* 0x000fe200078e0014 */
[----:B------:R-:W-:-:S04]  /*07f0*/  MOV R28, R6 ;  /* 0x00000006001c7202 */ /* 0x000fc80000000f00 */
[----:B------:R-:W-:Y:S02]  /*0800*/  FSEL R7, R7, R21, P0 ;  /* 0x0000001507077208 */ /* 0x000fe40000000000 */
[----:B------:R-:W-:-:S06]  /*0810*/  SEL R6, R28, R29, P0 ;  /* 0x0000001d1c067207 */ /* 0x000fcc0000000000 */
[----:B------:R-:W-:Y:S01]  /*0820*/  @P1 LOP3.LUT R7, R21, 0x80000, RZ, 0xfc, !PT ;  /* 0x0008000015071812 */ /* 0x000fe200078efcff */
[----:B------:R-:W-:-:S05]  /*0830*/  IMAD.MOV.U32 R20, RZ, RZ, R6 ;  /* 0x000000ffff147224 */ /* 0x000fca00078e0006 */
[----:B------:R-:W-:Y:S01]  /*0840*/  DSETP.MIN.AND P0, P1, R6, R18, PT ;  /* 0x000000120600722a */ /* 0x000fe20003900000 */
[----:B0-----:R-:W-:-:S05]  /*0850*/  IMAD.MOV.U32 R22, RZ, RZ, R19 ;  /* 0x000000ffff167224 */ /* 0x001fca00078e0013 */
[----:B------:R-:W-:Y:S02]  /*0860*/  FSEL R7, R7, R22, P0 ;  /* 0x0000001607077208 */ /* 0x000fe40000000000 */
[----:B------:R-:W-:-:S06]  /*0870*/  SEL R6, R20, R18, P0 ;  /* 0x0000001214067207 */ /* 0x000fcc0000000000 */
[----:B------:R-:W-:-:S06]  /*0880*/  @P1 LOP3.LUT R7, R22, 0x80000, RZ, 0xfc, !PT ;  /* 0x0008000016071812 */ /* 0x000fcc00078efcff */
[----:B------:R-:W-:Y:S01]  /*0890*/  DSETP.MIN.AND P0, P1, R6, R16, PT ;  /* 0x000000100600722a */ /* 0x000fe20003900000 */
[----:B------:R-:W-:Y:S02]  /*08a0*/  IMAD.MOV.U32 R19, RZ, RZ, R17 ;  /* 0x000000ffff137224 */ /* 0x000fe400078e0011 */
[----:B------:R-:W-:-:S05]  /*08b0*/  IMAD.MOV.U32 R18, RZ, RZ, R7 ;  /* 0x000000ffff127224 */ /* 0x000fca00078e0007 */
[----:B------:R-:W-:-:S06]  /*08c0*/  FSEL R21, R18, R19, P0 ;  /* 0x0000001312157208 */ /* 0x000fcc0000000000 */
[----:B------:R-:W-:Y:S02]  /*08d0*/  @P1 LOP3.LUT R21, R19, 0x80000, RZ, 0xfc, !PT ;  /* 0x0008000013151812 */ /* 0x000fe400078efcff */
[----:B------:R-:W-:-:S03]  /*08e0*/  SEL R6, R6, R16, P0 ;  /* 0x0000001006067207 */ /* 0x000fc60000000000 */
[----:B------:R-:W-:-:S04]  /*08f0*/  IMAD.MOV.U32 R7, RZ, RZ, R21 ;  /* 0x000000ffff077224 */ /* 0x000fc800078e0015 */
[----:B------:R-:W-:Y:S02]  /*0900*/  IMAD.MOV.U32 R16, RZ, RZ, R7 ;  /* 0x000000ffff107224 */ /* 0x000fe400078e0007 */
[----:B------:R-:W-:Y:S02]  /*0910*/  VIADD R26, R26, 0x10 ;  /* 0x000000101a1a7836 */ /* 0x000fe40000000000 */
[----:B------:R-:W-:Y:S02]  /*0920*/  VIADD R2, R2, 0x10 ;  /* 0x0000001002027836 */ /* 0x000fe40000000000 */
[----:B------:R-:W-:Y:S01]  /*0930*/  VIADD R4, R4, 0x10 ;  /* 0x0000001004047836 */ /* 0x000fe20000000000 */
[----:B--2---:R-:W-:Y:S01]  /*0940*/  DSETP.MIN.AND P0, P1, R6, R14, PT ;  /* 0x0000000e0600722a */ /* 0x004fe20003900000 */
[----:B------:R-:W-:-:S05]  /*0950*/  IMAD.MOV.U32 R17, RZ, RZ, R15 ;  /* 0x000000ffff117224 */ /* 0x000fca00078e000f */
[----:B------:R-:W-:Y:S02]  /*0960*/  FSEL R19, R16, R17, P0 ;  /* 0x0000001110137208 */ /* 0x000fe40000000000 */
[----:B------:R-:W-:-:S06]  /*0970*/  SEL R6, R6, R14, P0 ;  /* 0x0000000e06067207 */ /* 0x000fcc0000000000 */
[----:B------:R-:W-:-:S05]  /*0980*/  @P1 LOP3.LUT R19, R17, 0x80000, RZ, 0xfc, !PT ;  /* 0x0008000011131812 */ /* 0x000fca00078efcff */
[----:B------:R-:W-:-:S06]  /*0990*/  IMAD.MOV.U32 R7, RZ, RZ, R19 ;  /* 0x000000ffff077224 */ /* 0x000fcc00078e0013 */
[----:B---3--:R-:W-:Y:S01]  /*09a0*/  DSETP.MIN.AND P0, P1, R6, R12, PT ;  /* 0x0000000c0600722a */ /* 0x008fe20003900000 */
[----:B------:R-:W-:Y:S02]  /*09b0*/  IMAD.MOV.U32 R15, RZ, RZ, R13 ;  /* 0x000000ffff0f7224 */ /* 0x000fe400078e000d */
[----:B------:R-:W-:-:S05]  /*09c0*/  IMAD.MOV.U32 R14, RZ, RZ, R7 ;  /* 0x000000ffff0e7224 */ /* 0x000fca00078e0007 */
[----:B------:R-:W-:-:S06]  /*09d0*/  FSEL R17, R14, R15, P0 ;  /* 0x0000000f0e117208 */ /* 0x000fcc0000000000 */
[----:B------:R-:W-:Y:S02]  /*09e0*/  @P1 LOP3.LUT R17, R15, 0x80000, RZ, 0xfc, !PT ;  /* 0x000800000f111812 */ /* 0x000fe400078efcff */
[----:B------:R-:W-:-:S03]  /*09f0*/  SEL R6, R6, R12, P0 ;  /* 0x0000000c06067207 */ /* 0x000fc60000000000 */
[----:B------:R-:W-:-:S06]  /*0a00*/  IMAD.MOV.U32 R7, RZ, RZ, R17 ;  /* 0x000000ffff077224 */ /* 0x000fcc00078e0011 */
[----:B----4-:R-:W-:Y:S01]  /*0a10*/  DSETP.MIN.AND P0, P1, R6, R10, PT ;  /* 0x0000000a0600722a */ /* 0x010fe20003900000 */
[----:B------:R-:W-:Y:S02]  /*0a20*/  IMAD.MOV.U32 R13, RZ, RZ, R11 ;  /* 0x000000ffff0d7224 */ /* 0x000fe400078e000b */
[----:B------:R-:W-:-:S05]  /*0a30*/  IMAD.MOV.U32 R12, RZ, RZ, R7 ;  /* 0x000000ffff0c7224 */ /* 0x000fca00078e0007 */
[----:B------:R-:W-:-:S06]  /*0a40*/  FSEL R15, R12, R13, P0 ;  /* 0x0000000d0c0f7208 */ /* 0x000fcc0000000000 */
[----:B------:R-:W-:Y:S02]  /*0a50*/  @P1 LOP3.LUT R15, R13, 0x80000, RZ, 0xfc, !PT ;  /* 0x000800000d0f1812 */ /* 0x000fe400078efcff */
[----:B------:R-:W-:-:S03]  /*0a60*/  SEL R6, R6, R10, P0 ;  /* 0x0000000a06067207 */ /* 0x000fc60000000000 */
[----:B------:R-:W-:Y:S01]  /*0a70*/  IMAD.MOV.U32 R7, RZ, RZ, R15 ;  /* 0x000000ffff077224 */ /* 0x000fe200078e000f */
[----:B------:R-:W-:-:S05]  /*0a80*/  ISETP.NE.AND P0, PT, R26, RZ, PT ;  /* 0x000000ff1a00720c */ /* 0x000fca0003f05270 */
[----:B------:R-:W-:Y:S01]  /*0a90*/  DSETP.MIN.AND P1, P2, R6, R24, PT ;  /* 0x000000180600722a */ /* 0x000fe20003a20000 */
[----:B------:R-:W-:Y:S01]  /*0aa0*/  IMAD.MOV.U32 R11, RZ, RZ, R25 ;  /* 0x000000ffff0b7224 */ /* 0x000fe200078e0019 */
[----:B------:R-:W-:-:S04]  /*0ab0*/  MOV R10, R7 ;  /* 0x00000007000a7202 */ /* 0x000fc80000000f00 */
[----:B------:R-:W-:Y:S02]  /*0ac0*/  FSEL R13, R10, R11, P1 ;  /* 0x0000000b0a0d7208 */ /* 0x000fe40000800000 */
[----:B------:R-:W-:-:S06]  /*0ad0*/  SEL R24, R6, R24, P1 ;  /* 0x0000001806187207 */ /* 0x000fcc0000800000 */
[----:B------:R-:W-:-:S05]  /*0ae0*/  @P2 LOP3.LUT R13, R11, 0x80000, RZ, 0xfc, !PT ;  /* 0x000800000b0d2812 */ /* 0x000fca00078efcff */
[----:B------:R-:W-:Y:S01]  /*0af0*/  IMAD.MOV.U32 R25, RZ, RZ, R13 ;  /* 0x000000ffff197224 */ /* 0x000fe200078e000d */
[----:B------:R-:W-:Y:S06]  /*0b00*/  @P0 BRA `(.L_x_16) ;  /* 0xfffffff400cc0947 */ /* 0x000fec000383ffff */
[----:B------:R-:W-:Y:S05]  /*0b10*/  BSYNC.RECONVERGENT B2 ;  /* 0x0000000000027941 */ /* 0x000fea0003800200 */
.L_x_15:
[----:B------:R-:W-:-:S07]  /*0b20*/  VIADD R4, R2, 0x1 ;  /* 0x0000000102047836 */ /* 0x000fce0000000000 */
.L_x_14:
[----:B------:R-:W-:Y:S05]  /*0b30*/  BSYNC.RECONVERGENT B1 ;  /* 0x0000000000017941 */ /* 0x000fea0003800200 */
.L_x_13:
[----:B------:R-:W-:-:S13]  /*0b40*/  ISETP.NE.AND P0, PT, R27, RZ, PT ;  /* 0x000000ff1b00720c */ /* 0x000fda0003f05270 */
[----:B------:R-:W-:Y:S05]  /*0b50*/  @!P0 BRA `(.L_x_12) ;  /* 0x0000000800388947 */ /* 0x000fea0003800000 */
[----:B------:R-:W-:Y:S01]  /*0b60*/  ISETP.GE.U32.AND P1, PT, R27, 0x8, PT ;  /* 0x000000081b00780c */ /* 0x000fe20003f26070 */
[----:B------:R-:W-:Y:S01]  /*0b70*/  BSSY.RECONVERGENT B1, `(.L_x_17) ;  /* 0x0000046000017945 */ /* 0x000fe20003800200 */
[----:B------:R-:W-:-:S04]  /*0b80*/  LOP3.LUT R2, R5, 0x7, RZ, 0xc0, !PT ;  /* 0x0000000705027812 */ /* 0x000fc800078ec0ff */
[----:B------:R-:W-:-:S07]  /*0b90*/  ISETP.NE.AND P0, PT, R2, RZ, PT ;  /* 0x000000ff0200720c */ /* 0x000fce0003f05270 */
[----:B------:R-:W-:Y:S06]  /*0ba0*/  @!P1 BRA `(.L_x_18) ;  /* 0x0000000400089947 */ /* 0x000fec0003800000 */
[----:B------:R-:W-:-:S05]  /*0bb0*/  IMAD.WIDE R22, R4, 0x8, R8 ;  /* 0x0000000804167825 */ /* 0x000fca00078e0208 */
[----:B------:R-:W2:Y:S04]  /*0bc0*/  LDG.E.64 R20, desc[UR8][R22.64] ;  /* 0x0000000816147981 */ /* 0x000ea8000c1e1b00 */
[----:B------:R-:W3:Y:S04]  /*0bd0*/  LDG.E.64 R18, desc[UR8][R22.64+0x8] ;  /* 0x0000080816127981 */ /* 0x000ee8000c1e1b00 */
[----:B------:R-:W4:Y:S04]  /*0be0*/  LDG.E.64 R16, desc[UR8][R22.64+0x10] ;  /* 0x0000100816107981 */ /* 0x000f28000c1e1b00 */
[----:B------:R-:W4:Y:S04]  /*0bf0*/  LDG.E.64 R14, desc[UR8][R22.64+0x18] ;  /* 0x00001808160e7981 */ /* 0x000f28000c1e1b00 */
[----:B------:R-:W4:Y:S04]  /*0c00*/  LDG.E.64 R12, desc[UR8][R22.64+0x20] ;  /* 0x00002008160c7981 */ /* 0x000f28000c1e1b00 */
[----:B------:R-:W4:Y:S04]  /*0c10*/  LDG.E.64 R10, desc[UR8][R22.64+0x28] ;  /* 0x00002808160a7981 */ /* 0x000f28000c1e1b00 */
[----:B------:R-:W4:Y:S04]  /*0c20*/  LDG.E.64 R6, desc[UR8][R22.64+0x30] ;  /* 0x0000300816067981 */ /* 0x000f28000c1e1b00 */
[----:B------:R0:W4:Y:S01]  /*0c30*/  LDG.E.64 R26, desc[UR8][R22.64+0x38] ;  /* 0x00003808161a7981 */ /* 0x000122000c1e1b00 */
[----:B-----5:R-:W-:-:S02]  /*0c40*/  IMAD.MOV.U32 R28, RZ, RZ, R25 ;  /* 0x000000ffff1c7224 */ /* 0x020fc400078e0019 */
[----:B------:R-:W-:Y:S01]  /*0c50*/  VIADD R4, R4, 0x8 ;  /* 0x0000000804047836 */ /* 0x000fe20000000000 */
[----:B--2---:R-:W-:Y:S01]  /*0c60*/  DSETP.MIN.AND P1, P2, R24, R20, PT ;  /* 0x000000141800722a */ /* 0x004fe20003a20000 */
[----:B------:R-:W-:-:S05]  /*0c70*/  IMAD.MOV.U32 R25, RZ, RZ, R20 ;  /* 0x000000ffff197224 */ /* 0x000fca00078e0014 */
[----:B------:R-:W-:Y:S02]  /*0c80*/  FSEL R29, R28, R21, P1 ;  /* 0x000000151c1d7208 */ /* 0x000fe40000800000 */
[----:B------:R-:W-:-:S05]  /*0c90*/  SEL R20, R24, R25, P1 ;  /* 0x0000001918147207 */ /* 0x000fca0000800000 */
[----:B0-----:R-:W-:Y:S01]  /*0ca0*/  IMAD.MOV.U32 R22, RZ, RZ, R20 ;  /* 0x000000ffff167224 */ /* 0x001fe200078e0014 */
[----:B------:R-:W-:-:S05]  /*0cb0*/  @P2 LOP3.LUT R29, R21, 0x80000, RZ, 0xfc, !PT ;  /* 0x00080000151d2812 */ /* 0x000fca00078efcff */
[----:B------:R-:W-:-:S06]  /*0cc0*/  IMAD.MOV.U32 R21, RZ, RZ, R29 ;  /* 0x000000ffff157224 */ /* 0x000fcc00078e001d */
[----:B---3--:R-:W-:Y:S01]  /*0cd0*/  DSETP.MIN.AND P1, P2, R20, R18, PT ;  /* 0x000000121400722a */ /* 0x008fe20003a20000 */
[----:B------:R-:W-:Y:S02]  /*0ce0*/  IMAD.MOV.U32 R20, RZ, RZ, R19 ;  /* 0x000000ffff147224 */ /* 0x000fe400078e0013 */
[----:B----4-:R-:W-:-:S03]  /*0cf0*/  IMAD.MOV.U32 R25, RZ, RZ, R26 ;  /* 0x000000ffff197224 */ /* 0x010fc600078e001a */
[----:B------:R-:W-:Y:S02]  /*0d00*/  SEL R18, R22, R18, P1 ;  /* 0x0000001216127207 */ /* 0x000fe40000800000 */
[----:B------:R-:W-:-:S06]  /*0d10*/  FSEL R21, R21, R20, P1 ;  /* 0x0000001415157208 */ /* 0x000fcc0000800000 */
[----:B------:R-:W-:-:S05]  /*0d20*/  @P2 LOP3.LUT R21, R20, 0x80000, RZ, 0xfc, !PT ;  /* 0x0008000014152812 */ /* 0x000fca00078efcff */
[----:B------:R-:W-:Y:S02]  /*0d30*/  IMAD.MOV.U32 R19, RZ, RZ, R21 ;  /* 0x000000ffff137224 */ /* 0x000fe400078e0015 */
[----:B------:R-:W-:Y:S02]  /*0d40*/  IMAD.MOV.U32 R21, RZ, RZ, R17 ;  /* 0x000000ffff157224 */ /* 0x000fe400078e0011 */
[----:B------:R-:W-:Y:S02]  /*0d50*/  IMAD.MOV.U32 R20, RZ, RZ, R19 ;  /* 0x000000ffff147224 */ /* 0x000fe400078e0013 */
[----:B------:R-:W-:Y:S01]  /*0d60*/  DSETP.MIN.AND P1, P2, R18, R16, PT ;  /* 0x000000101200722a */ /* 0x000fe20003a20000 */
[----:B------:R-:W-:-:S05]  /*0d70*/  IMAD.MOV.U32 R19, RZ, RZ, R15 ;  /* 0x000000ffff137224 */ /* 0x000fca00078e000f */
[----:B------:R-:W-:Y:S02]  /*0d80*/  FSEL R23, R20, R21, P1 ;  /* 0x0000001514177208 */ /* 0x000fe40000800000 */
[----:B------:R-:W-:-:S06]  /*0d90*/  SEL R16, R18, R16, P1 ;  /* 0x0000001012107207 */ /* 0x000fcc0000800000 */
[----:B------:R-:W-:-:S05]  /*0da0*/  @P2 LOP3.LUT R23, R21, 0x80000, RZ, 0xfc, !PT ;  /* 0x0008000015172812 */ /* 0x000fca00078efcff */
[----:B------:R-:W-:-:S04]  /*0db0*/  IMAD.MOV.U32 R17, RZ, RZ, R23 ;  /* 0x000000ffff117224 */ /* 0x000fc800078e0017 */
[----:B------:R-:W-:Y:S02]  /*0dc0*/  IMAD.MOV.U32 R18, RZ, RZ, R17 ;  /* 0x000000ffff127224 */ /* 0x000fe400078e0011 */
[----:B------:R-:W-:Y:S01]  /*0dd0*/  DSETP.MIN.AND P1, P2, R16, R14, PT ;  /* 0x0000000e1000722a */ /* 0x000fe20003a20000 */
[----:B------:R-:W-:-:S05]  /*0de0*/  IMAD.MOV.U32 R17, RZ, RZ, R13 ;  /* 0x000000ffff117224 */ /* 0x000fca00078e000d */
[----:B------:R-:W-:Y:S02]  /*0df0*/  FSEL R21, R18, R19, P1 ;  /* 0x0000001312157208 */ /* 0x000fe40000800000 */
[----:B------:R-:W-:-:S06]  /*0e00*/  SEL R14, R16, R14, P1 ;  /* 0x0000000e100e7207 */ /* 0x000fcc0000800000 */
[----:B------:R-:W-:-:S05]  /*0e10*/  @P2 LOP3.LUT R21, R19, 0x80000, RZ, 0xfc, !PT ;  /* 0x0008000013152812 */ /* 0x000fca00078efcff */
[----:B------:R-:W-:-:S05]  /*0e20*/  IMAD.MOV.U32 R15, RZ, RZ, R21 ;  /* 0x000000ffff0f7224 */ /* 0x000fca00078e0015 */
[----:B------:R-:W-:Y:S01]  /*0e30*/  MOV R16, R15 ;  /* 0x0000000f00107202 */ /* 0x000fe20000000f00 */
        /* <DEDUP_REMOVED lines=14> */
[----:B------:R-:W-:-:S06]  /*0f20*/  DSETP.MIN.AND P1, P2, R10, R6, PT ;  /* 0x000000060a00722a */ /* 0x000fcc0003a20000 */
        /* <DEDUP_REMOVED lines=9> */
[----:B------:R-:W-:-:S07]  /*0fc0*/  IMAD.MOV.U32 R25, RZ, RZ, R11 ;  /* 0x000000ffff197224 */ /* 0x000fce00078e000b */
.L_x_18:
[----:B------:R-:W-:Y:S05]  /*0fd0*/  BSYNC.RECONVERGENT B1 ;  /* 0x0000000000017941 */ /* 0x000fea0003800200 */
.L_x_17:
        /* <DEDUP_REMOVED lines=10> */
[----:B------:R3:W4:Y:S01]  /*1080*/  LDG.E.64 R6, desc[UR8][R16.64+0x18] ;  /* 0x0000180810067981 */ /* 0x000722000c1e1b00 */
[----:B-----5:R-:W-:-:S02]  /*1090*/  IMAD.MOV.U32 R2, RZ, RZ, R25 ;  /* 0x000000ffff027224 */ /* 0x020fc400078e0019 */
[----:B------:R-:W-:Y:S01]  /*10a0*/  VIADD R4, R4, 0x4 ;  /* 0x0000000404047836 */ /* 0x000fe20000000000 */
[----:B--2---:R-:W-:Y:S01]  /*10b0*/  DSETP.MIN.AND P1, P2, R24, R14, PT ;  /* 0x0000000e1800722a */ /* 0x004fe20003a20000 */
[----:B------:R-:W-:Y:S02]  /*10c0*/  IMAD.MOV.U32 R19, RZ, RZ, R15 ;  /* 0x000000ffff137224 */ /* 0x000fe400078e000f */
[----:B---3--:R-:W-:-:S03]  /*10d0*/  IMAD.MOV.U32 R17, RZ, RZ, R13 ;  /* 0x000000ffff117224 */ /* 0x008fc600078e000d */
[----:B------:R-:W-:Y:S02]  /*10e0*/  FSEL R21, R2, R19, P1 ;  /* 0x0000001302157208 */ /* 0x000fe40000800000 */
[----:B------:R-:W-:Y:S01]  /*10f0*/  SEL R14, R24, R14, P1 ;  /* 0x0000000e180e7207 */ /* 0x000fe20000800000 */
[----:B----4-:R-:W-:-:S05]  /*1100*/  IMAD.MOV.U32 R25, RZ, RZ, R6 ;  /* 0x000000ffff197224 */ /* 0x010fca00078e0006 */
[----:B------:R-:W-:-:S05]  /*1110*/  @P2 LOP3.LUT R21, R19, 0x80000, RZ, 0xfc, !PT ;  /* 0x0008000013152812 */ /* 0x000fca00078efcff */
[----:B------:R-:W-:-:S04]  /*1120*/  IMAD.MOV.U32 R15, RZ, RZ, R21 ;  /* 0x000000ffff0f7224 */ /* 0x000fc800078e0015 */
[----:B------:R-:W-:Y:S02]  /*1130*/  IMAD.MOV.U32 R2, RZ, RZ, R15 ;  /* 0x000000ffff027224 */ /* 0x000fe400078e000f */
[----:B------:R-:W-:Y:S01]  /*1140*/  DSETP.MIN.AND P1, P2, R14, R12, PT ;  /* 0x0000000c0e00722a */ /* 0x000fe20003a20000 */
[----:B------:R-:W-:-:S05]  /*1150*/  MOV R15, R11 ;  /* 0x0000000b000f7202 */ /* 0x000fca0000000f00 */
        /* <DEDUP_REMOVED lines=16> */
.L_x_20:
[----:B------:R-:W-:Y:S05]  /*1260*/  BSYNC.RECONVERGENT B1 ;  /* 0x0000000000017941 */ /* 0x000fea0003800200 */
.L_x_19:
[----:B------:R-:W-:Y:S05]  /*1270*/  @!P0 BRA `(.L_x_12) ;  /* 0x0000000000708947 */ /* 0x000fea0003800000 */
[----:B------:R-:W-:-:S05]  /*1280*/  IMAD.WIDE R8, R4, 0x8, R8 ;  /* 0x0000000804087825 */ /* 0x000fca00078e0208 */
[----:B------:R-:W2:Y:S01]  /*1290*/  LDG.E.64 R6, desc[UR8][R8.64] ;  /* 0x0000000808067981 */ /* 0x000ea2000c1e1b00 */
[----:B------:R-:W-:Y:S01]  /*12a0*/  ISETP.NE.AND P0, PT, R5, 0x1, PT ;  /* 0x000000010500780c */ /* 0x000fe20003f05270 */
[----:B-----5:R-:W-:Y:S01]  /*12b0*/  IMAD.MOV.U32 R2, RZ, RZ, R25 ;  /* 0x000000ffff027224 */ /* 0x020fe200078e0019 */
[----:B--2---:R-:W-:Y:S01]  /*12c0*/  DSETP.MIN.AND P1, P2, R24, R6, PT ;  /* 0x000000061800722a */ /* 0x004fe20003a20000 */
[----:B------:R-:W-:-:S05]  /*12d0*/  IMAD.MOV.U32 R11, RZ, RZ, R7 ;  /* 0x000000ffff0b7224 */ /* 0x000fca00078e0007 */
[----:B------:R-:W-:Y:S02]  /*12e0*/  FSEL R25, R2, R11, P1 ;  /* 0x0000000b02197208 */ /* 0x000fe40000800000 */
[----:B------:R-:W-:-:S06]  /*12f0*/  SEL R24, R24, R6, P1 ;  /* 0x0000000618187207 */ /* 0x000fcc0000800000 */
[----:B------:R-:W-:Y:S01]  /*1300*/  @P2 LOP3.LUT R25, R11, 0x80000, RZ, 0xfc, !PT ;  /* 0x000800000b192812 */ /* 0x000fe200078efcff */
[----:B------:R-:W-:Y:S06]  /*1310*/  @!P0 BRA `(.L_x_12) ;  /* 0x0000000000488947 */ /* 0x000fec0003800000 */
[----:B------:R-:W2:Y:S01]  /*1320*/  LDG.E.64 R6, desc[UR8][R8.64+0x8] ;  /* 0x0000080808067981 */ /* 0x000ea2000c1e1b00 */
[----:B------:R-:W-:-:S13]  /*1330*/  ISETP.NE.AND P0, PT, R5, 0x2, PT ;  /* 0x000000020500780c */ /* 0x000fda0003f05270 */
[----:B------:R-:W3:Y:S01]  /*1340*/  @P0 LDG.E.64 R4, desc[UR8][R8.64+0x10] ;  /* 0x0000100808040981 */ /* 0x000ee2000c1e1b00 */
[----:B------:R-:W-:Y:S01]  /*1350*/  IMAD.MOV.U32 R2, RZ, RZ, R25 ;  /* 0x000000ffff027224 */ /* 0x000fe200078e0019 */
[----:B--2---:R-:W-:Y:S01]  /*1360*/  DSETP.MIN.AND P1, P2, R24, R6, PT ;  /* 0x000000061800722a */ /* 0x004fe20003a20000 */
[----:B------:R-:W-:-:S05]  /*1370*/  IMAD.MOV.U32 R11, RZ, RZ, R7 ;  /* 0x000000ffff0b7224 */ /* 0x000fca00078e0007 */
[----:B------:R-:W-:Y:S02]  /*1380*/  FSEL R13, R2, R11, P1 ;  /* 0x0000000b020d7208 */ /* 0x000fe40000800000 */
[----:B------:R-:W-:-:S06]  /*1390*/  SEL R24, R24, R6, P1 ;  /* 0x0000000618187207 */ /* 0x000fcc0000800000 */
[----:B------:R-:W-:Y:S01]  /*13a0*/  @P2 LOP3.LUT R13, R11, 0x80000, RZ, 0xfc, !PT ;  /* 0x000800000b0d2812 */ /* 0x000fe200078efcff */
[----:B---3--:R-:W-:-:S04]  /*13b0*/  @P0 IMAD.MOV.U32 R7, RZ, RZ, R5 ;  /* 0x000000ffff070224 */ /* 0x008fc800078e0005 */
[----:B------:R-:W-:Y:S01]  /*13c0*/  IMAD.MOV.U32 R25, RZ, RZ, R13 ;  /* 0x000000ffff197224 */ /* 0x000fe200078e000d */
[----:B------:R-:W-:-:S03]  /*13d0*/  @P0 LOP3.LUT R9, R7, 0x80000, RZ, 0xfc, !PT ;  /* 0x0008000007090812 */ /* 0x000fc600078efcff */
[----:B------:R-:W-:Y:S02]  /*13e0*/  @P0 IMAD.MOV.U32 R2, RZ, RZ, R25 ;  /* 0x000000ffff020224 */ /* 0x000fe400078e0019 */
[----:B------:R-:W-:-:S06]  /*13f0*/  @P0 DSETP.MIN.AND P1, P2, R24, R4, PT ;  /* 0x000000041800022a */ /* 0x000fcc0003a20000 */
[----:B------:R-:W-:Y:S01]  /*1400*/  @P0 FSEL R6, R2, R7, P1 ;  /* 0x0000000702060208 */ /* 0x000fe20000800000 */
[----:B------:R-:W-:-:S03]  /*1410*/  @P0 IMAD.MOV.U32 R2, RZ, RZ, R24 ;  /* 0x000000ffff020224 */ /* 0x000fc600078e0018 */
[----:B------:R-:W-:Y:S02]  /*1420*/  @P0 SEL R25, R9, R6, P2 ;  /* 0x0000000609190207 */ /* 0x000fe40001000000 */
[----:B------:R-:W-:-:S07]  /*1430*/  @P0 SEL R24, R2, R4, P1 ;  /* 0x0000000402180207 */ /* 0x000fce0000800000 */
.L_x_12:
[----:B------:R-:W-:Y:S05]  /*1440*/  BSYNC.RECONVERGENT B0 ;  /* 0x0000000000007941 */ /* 0x000fea0003800200 */
.L_x_11:
[----:B------:R-:W0:Y:S01]  /*1450*/  LDC.64 R4, c[0x0][0x398] ;  /* 0x0000e600ff047b82 */ /* 0x000e220000000a00 */
[----:B------:R-:W1:Y:S01]  /*1460*/  LDCU UR6, c[0x0][0x390] ;  /* 0x00007200ff0677ac */ /* 0x000e620008000800 */
[----:B0-----:R-:W-:-:S04]  /*1470*/  IMAD.WIDE R4, R0, 0x8, R4 ;  /* 0x0000000800047825 */ /* 0x001fc800078e0204 */
[----:B------:R-:W-:Y:S01]  /*1480*/  IMAD.IADD R0, R3, 0x1, R0 ;  /* 0x0000000103007824 */ /* 0x000fe200078e0200 */
[----:B-----5:R0:W-:Y:S04]  /*1490*/  STG.E.64 desc[UR8][R4.64], R24 ;  /* 0x0000001804007986 */ /* 0x0201e8000c101b08 */
[----:B-1----:R-:W-:-:S13]  /*14a0*/  ISETP.GE.AND P0, PT, R0, UR6, PT ;  /* 0x0000000600007c0c */ /* 0x002fda000bf06270 */
[----:B0-----:R-:W-:Y:S05]  /*14b0*/  @!P0 BRA `(.L_x_21) ;  /* 0xffffffec00088947 */ /* 0x001fea000383ffff */
[----:B------:R-:W-:Y:S05]  /*14c0*/  EXIT ;  /* 0x000000000000794d */ /* 0x000fea0003800000 */
.L_x_22:
        /* <DEDUP_REMOVED lines=11> */
.L_x_24:


//--------------------- .nv.shared.reserved.0     --------------------------
	.section	.nv.shared.reserved.0,"aw",@nobits
	.weak		__nv_reservedSMEM_offset_0_alias
	.size		__nv_reservedSMEM_offset_0_alias, 0, 64
	.other		__nv_reservedSMEM_offset_0_alias,@"STO_CUDA_RESERVED_SHARED STV_DEFAULT"
__nv_reservedSMEM_offset_0_alias:
	.zero		0
	.zero		64


//--------------------- .nv.constant0._Z17computesum_kernelPiS_iiPdS0_ --------------------------
	.section	.nv.constant0._Z17computesum_kernelPiS_iiPdS0_,"a",@progbits
	.sectionflags	@""
	.align	4
.nv.constant0._Z17computesum_kernelPiS_iiPdS0_:
	.zero		936


//--------------------- .nv.constant0._Z17computemin_kernelPiS_iiPdS0_ --------------------------
	.section	.nv.constant0._Z17computemin_kernelPiS_iiPdS0_,"a",@progbits
	.sectionflags	@""
	.align	4
.nv.constant0._Z17computemin_kernelPiS_iiPdS0_:
	.zero		936


//--------------------- SYMBOLS --------------------------

	.type		.nv.reservedSmem.offset0,@object
	.size		.nv.reservedSmem.offset0,0x4
